	.target	sm_90a

	.elftype	@"ET_EXEC"


//--------------------- .note.nv.tkinfo           --------------------------
	.section	.note.nv.tkinfo,"",@"SHT_NOTE"
	.sectionflags	@"SHF_NOTE_NV_TKINFO"
	.tkinfo
        /*0018*/ 	.word	0x00000002
        /*0030*/ 	.string	""
        /*0030*/ 	.string	"ptxas"
        /*0030*/ 	.string	"Cuda compilation tools, release 13.0, V13.0.88"
        /*0030*/ 	.string	"Build cuda_13.0.r13.0/compiler.36424714_0"
        /*0030*/ 	.string	"-arch sm_90a -m 64 "



//--------------------- .note.nv.cuinfo           --------------------------
	.section	.note.nv.cuinfo,"",@"SHT_NOTE"
	.sectionflags	@"SHF_NOTE_NV_CUINFO"
        /*0018*/ 	.short	0x0002
        /*001a*/ 	.short	0x005a
        /*001c*/ 	.short	0x0082
	.zero		2


//--------------------- .nv.info                  --------------------------
	.section	.nv.info,"",@"SHT_CUDA_INFO"
	.align	4


	//----- nvinfo : EIATTR_REGCOUNT
	.align		4
        /*0000*/ 	.byte	0x04, 0x2f
        /*0002*/ 	.short	(.L_12 - .L_11)
	.align		4
.L_11:
        /*0004*/ 	.word	index@(_ZN7cutlass13device_kernelINS_4gemm6kernel13GemmUniversalIN4cute5tupleIJiiiiEEENS1_10collective13CollectiveMmaINS1_43MainloopSm90TmaGmmaWarpSpecializedSparseFP8ILi17ENS5_IJNS4_1CILi2EEENSA_ILi1EEESC_EEENS1_35KernelTmaWarpSpecializedCooperativeEEENS5_IJNSA_ILi128EEESG_NSA_ILi64EEEEEENS_12float_e4m3_tENS5_IJNS4_6LayoutINS5_IJiNS5_IJSB_iEEEiEEENS5_IJlNS5_IJSC_SB_EEElEEEEENSK_INS5_IJNS5_IJSH_iEEESQ_iEEENS5_IJNS5_IJSH_NSA_ILi4096EEEEEENS5_IJSC_lEEElEEEEEEEESJ_NS5_IJlSC_lEEENS4_8TiledMMAINS4_8MMA_AtomIJNS4_4SM904GMMA6SPARSE32GMMA_64x128x64_F32E4M3E4M3_SS_TNILNS12_7ScaleInE1ELS15_1ELNS12_9SparseSelE0EEEEEENSK_ISD_NS5_IJSC_NSA_ILi0EEES19_EEEEENS5_IJNS4_10UnderscoreES1C_S1C_EEEEENS4_13SM90_TMA_LOADENS4_14ComposedLayoutINS4_7SwizzleILi1ELi4ELi3EEENS4_25smem_sparse_ptr_flag_bitsILi2ELi8EEENSK_INS5_IJNS5_IJSC_NSA_ILi8EEEEEENS5_IJSB_NSA_ILi32EEEEEEEEENS5_IJNS5_IJS19_SH_EEESN_EEEEEEEvNS4_8identityENS4_23SM90_TMA_LOAD_MULTICASTENS1G_INS1H_ILi2ELi4ELi3EEENS4_18smem_ptr_flag_bitsILi8EEENSK_INS5_IJS1L_SH_EEENS5_IJSH_SC_EEEEEEEvS1U_EENS_8epilogue10collective6detail29Sm90TmaWarpSpecializedAdapterINS25_15DefaultEpilogueIfNS5_IJSC_llEEES29_NS24_6thread17LinearCombinationIfLi1EffLNS2A_9ScaleType4KindE0ELNS_15FloatRoundStyleE2EfEENS1_15EpilogueDefaultEEEEEvvEEEEvNT_6ParamsE)
        /*0008*/ 	.word	0x000000a8


	//----- nvinfo : EIATTR_FRAME_SIZE
	.align		4
.L_12:
        /*000c*/ 	.byte	0x04, 0x11
        /*000e*/ 	.short	(.L_14 - .L_13)
	.align		4
.L_13:
        /*0010*/ 	.word	index@(_ZN7cutlass13device_kernelINS_4gemm6kernel13GemmUniversalIN4cute5tupleIJiiiiEEENS1_10collective13CollectiveMmaINS1_43MainloopSm90TmaGmmaWarpSpecializedSparseFP8ILi17ENS5_IJNS4_1CILi2EEENSA_ILi1EEESC_EEENS1_35KernelTmaWarpSpecializedCooperativeEEENS5_IJNSA_ILi128EEESG_NSA_ILi64EEEEEENS_12float_e4m3_tENS5_IJNS4_6LayoutINS5_IJiNS5_IJSB_iEEEiEEENS5_IJlNS5_IJSC_SB_EEElEEEEENSK_INS5_IJNS5_IJSH_iEEESQ_iEEENS5_IJNS5_IJSH_NSA_ILi4096EEEEEENS5_IJSC_lEEElEEEEEEEESJ_NS5_IJlSC_lEEENS4_8TiledMMAINS4_8MMA_AtomIJNS4_4SM904GMMA6SPARSE32GMMA_64x128x64_F32E4M3E4M3_SS_TNILNS12_7ScaleInE1ELS15_1ELNS12_9SparseSelE0EEEEEENSK_ISD_NS5_IJSC_NSA_ILi0EEES19_EEEEENS5_IJNS4_10UnderscoreES1C_S1C_EEEEENS4_13SM90_TMA_LOADENS4_14ComposedLayoutINS4_7SwizzleILi1ELi4ELi3EEENS4_25smem_sparse_ptr_flag_bitsILi2ELi8EEENSK_INS5_IJNS5_IJSC_NSA_ILi8EEEEEENS5_IJSB_NSA_ILi32EEEEEEEEENS5_IJNS5_IJS19_SH_EEESN_EEEEEEEvNS4_8identityENS4_23SM90_TMA_LOAD_MULTICASTENS1G_INS1H_ILi2ELi4ELi3EEENS4_18smem_ptr_flag_bitsILi8EEENSK_INS5_IJS1L_SH_EEENS5_IJSH_SC_EEEEEEEvS1U_EENS_8epilogue10collective6detail29Sm90TmaWarpSpecializedAdapterINS25_15DefaultEpilogueIfNS5_IJSC_llEEES29_NS24_6thread17LinearCombinationIfLi1EffLNS2A_9ScaleType4KindE0ELNS_15FloatRoundStyleE2EfEENS1_15EpilogueDefaultEEEEEvvEEEEvNT_6ParamsE)
        /*0014*/ 	.word	0x00000000


	//----- nvinfo : EIATTR_MIN_STACK_SIZE
	.align		4
.L_14:
        /*0018*/ 	.byte	0x04, 0x12
        /*001a*/ 	.short	(.L_16 - .L_15)
	.align		4
.L_15:
        /*001c*/ 	.word	index@(_ZN7cutlass13device_kernelINS_4gemm6kernel13GemmUniversalIN4cute5tupleIJiiiiEEENS1_10collective13CollectiveMmaINS1_43MainloopSm90TmaGmmaWarpSpecializedSparseFP8ILi17ENS5_IJNS4_1CILi2EEENSA_ILi1EEESC_EEENS1_35KernelTmaWarpSpecializedCooperativeEEENS5_IJNSA_ILi128EEESG_NSA_ILi64EEEEEENS_12float_e4m3_tENS5_IJNS4_6LayoutINS5_IJiNS5_IJSB_iEEEiEEENS5_IJlNS5_IJSC_SB_EEElEEEEENSK_INS5_IJNS5_IJSH_iEEESQ_iEEENS5_IJNS5_IJSH_NSA_ILi4096EEEEEENS5_IJSC_lEEElEEEEEEEESJ_NS5_IJlSC_lEEENS4_8TiledMMAINS4_8MMA_AtomIJNS4_4SM904GMMA6SPARSE32GMMA_64x128x64_F32E4M3E4M3_SS_TNILNS12_7ScaleInE1ELS15_1ELNS12_9SparseSelE0EEEEEENSK_ISD_NS5_IJSC_NSA_ILi0EEES19_EEEEENS5_IJNS4_10UnderscoreES1C_S1C_EEEEENS4_13SM90_TMA_LOADENS4_14ComposedLayoutINS4_7SwizzleILi1ELi4ELi3EEENS4_25smem_sparse_ptr_flag_bitsILi2ELi8EEENSK_INS5_IJNS5_IJSC_NSA_ILi8EEEEEENS5_IJSB_NSA_ILi32EEEEEEEEENS5_IJNS5_IJS19_SH_EEESN_EEEEEEEvNS4_8identityENS4_23SM90_TMA_LOAD_MULTICASTENS1G_INS1H_ILi2ELi4ELi3EEENS4_18smem_ptr_flag_bitsILi8EEENSK_INS5_IJS1L_SH_EEENS5_IJSH_SC_EEEEEEEvS1U_EENS_8epilogue10collective6detail29Sm90TmaWarpSpecializedAdapterINS25_15DefaultEpilogueIfNS5_IJSC_llEEES29_NS24_6thread17LinearCombinationIfLi1EffLNS2A_9ScaleType4KindE0ELNS_15FloatRoundStyleE2EfEENS1_15EpilogueDefaultEEEEEvvEEEEvNT_6ParamsE)
        /*0020*/ 	.word	0x00000000
.L_16:


//--------------------- .nv.compat                --------------------------
	.section	.nv.compat,"",@"SHT_CUDA_COMPAT_INFO"
	.align	4
        /*0000*/ 	.byte	0x02, 0x09, 0x01, 0x00, 0x02, 0x02, 0x04, 0x00, 0x02, 0x05, 0x05, 0x00, 0x03, 0x07, 0x01, 0x01
        /*0010*/ 	.byte	0x02, 0x03, 0x01, 0x00, 0x02, 0x06, 0x01, 0x00, 0x04, 0x0b, 0x08, 0x00, 0x00, 0x00, 0x00, 0x00
        /*0020*/ 	.byte	0x00, 0x00, 0x00, 0x00


//--------------------- .nv.info._ZN7cutlass13device_kernelINS_4gemm6kernel13GemmUniversalIN4cute5tupleIJiiiiEEENS1_10collective13CollectiveMmaINS1_43MainloopSm90TmaGmmaWarpSpecializedSparseFP8ILi17ENS5_IJNS4_1CILi2EEENSA_ILi1EEESC_EEENS1_35KernelTmaWarpSpecializedCooperativeEEENS5_IJNSA_ILi128EEESG_NSA_ILi64EEEEEENS_12float_e4m3_tENS5_IJNS4_6LayoutINS5_IJiNS5_IJSB_iEEEiEEENS5_IJlNS5_IJSC_SB_EEElEEEEENSK_INS5_IJNS5_IJSH_iEEESQ_iEEENS5_IJNS5_IJSH_NSA_ILi4096EEEEEENS5_IJSC_lEEElEEEEEEEESJ_NS5_IJlSC_lEEENS4_8TiledMMAINS4_8MMA_AtomIJNS4_4SM904GMMA6SPARSE32GMMA_64x128x64_F32E4M3E4M3_SS_TNILNS12_7ScaleInE1ELS15_1ELNS12_9SparseSelE0EEEEEENSK_ISD_NS5_IJSC_NSA_ILi0EEES19_EEEEENS5_IJNS4_10UnderscoreES1C_S1C_EEEEENS4_13SM90_TMA_LOADENS4_14ComposedLayoutINS4_7SwizzleILi1ELi4ELi3EEENS4_25smem_sparse_ptr_flag_bitsILi2ELi8EEENSK_INS5_IJNS5_IJSC_NSA_ILi8EEEEEENS5_IJSB_NSA_ILi32EEEEEEEEENS5_IJNS5_IJS19_SH_EEESN_EEEEEEEvNS4_8identityENS4_23SM90_TMA_LOAD_MULTICASTENS1G_INS1H_ILi2ELi4ELi3EEENS4_18smem_ptr_flag_bitsILi8EEENSK_INS5_IJS1L_SH_EEENS5_IJSH_SC_EEEEEEEvS1U_EENS_8epilogue10collective6detail29Sm90TmaWarpSpecializedAdapterINS25_15DefaultEpilogueIfNS5_IJSC_llEEES29_NS24_6thread17LinearCombinationIfLi1EffLNS2A_9ScaleType4KindE0ELNS_15FloatRoundStyleE2EfEENS1_15EpilogueDefaultEEEEEvvEEEEvNT_6ParamsE --------------------------
	.section	.nv.info._ZN7cutlass13device_kernelINS_4gemm6kernel13GemmUniversalIN4cute5tupleIJiiiiEEENS1_10collective13CollectiveMmaINS1_43MainloopSm90TmaGmmaWarpSpecializedSparseFP8ILi17ENS5_IJNS4_1CILi2EEENSA_ILi1EEESC_EEENS1_35KernelTmaWarpSpecializedCooperativeEEENS5_IJNSA_ILi128EEESG_NSA_ILi64EEEEEENS_12float_e4m3_tENS5_IJNS4_6LayoutINS5_IJiNS5_IJSB_iEEEiEEENS5_IJlNS5_IJSC_SB_EEElEEEEENSK_INS5_IJNS5_IJSH_iEEESQ_iEEENS5_IJNS5_IJSH_NSA_ILi4096EEEEEENS5_IJSC_lEEElEEEEEEEESJ_NS5_IJlSC_lEEENS4_8TiledMMAINS4_8MMA_AtomIJNS4_4SM904GMMA6SPARSE32GMMA_64x128x64_F32E4M3E4M3_SS_TNILNS12_7ScaleInE1ELS15_1ELNS12_9SparseSelE0EEEEEENSK_ISD_NS5_IJSC_NSA_ILi0EEES19_EEEEENS5_IJNS4_10UnderscoreES1C_S1C_EEEEENS4_13SM90_TMA_LOADENS4_14ComposedLayoutINS4_7SwizzleILi1ELi4ELi3EEENS4_25smem_sparse_ptr_flag_bitsILi2ELi8EEENSK_INS5_IJNS5_IJSC_NSA_ILi8EEEEEENS5_IJSB_NSA_ILi32EEEEEEEEENS5_IJNS5_IJS19_SH_EEESN_EEEEEEEvNS4_8identityENS4_23SM90_TMA_LOAD_MULTICASTENS1G_INS1H_ILi2ELi4ELi3EEENS4_18smem_ptr_flag_bitsILi8EEENSK_INS5_IJS1L_SH_EEENS5_IJSH_SC_EEEEEEEvS1U_EENS_8epilogue10collective6detail29Sm90TmaWarpSpecializedAdapterINS25_15DefaultEpilogueIfNS5_IJSC_llEEES29_NS24_6thread17LinearCombinationIfLi1EffLNS2A_9ScaleType4KindE0ELNS_15FloatRoundStyleE2EfEENS1_15EpilogueDefaultEEEEEvvEEEEvNT_6ParamsE,"",@"SHT_CUDA_INFO"
	.sectionflags	@""
	.align	4


	//----- nvinfo : EIATTR_CUDA_API_VERSION
	.align		4
        /*0000*/ 	.byte	0x04, 0x37
        /*0002*/ 	.short	(.L_18 - .L_17)
.L_17:
        /*0004*/ 	.word	0x00000082


	//----- nvinfo : EIATTR_KPARAM_INFO
	.align		4
.L_18:
        /*0008*/ 	.byte	0x04, 0x17
        /*000a*/ 	.short	(.L_20 - .L_19)
.L_19:
        /*000c*/ 	.word	0x00000000
        /*0010*/ 	.short	0x0000
        /*0012*/ 	.short	0x0070
        /*0014*/ 	.byte	0x00, 0xf0, 0x01, 0x14


	//----- nvinfo : EIATTR_SPARSE_MMA_MASK
	.align		4
.L_20:
        /*0018*/ 	.byte	0x03, 0x50
        /*001a*/ 	.short	0x0001


	//----- nvinfo : EIATTR_MAXREG_COUNT
	.align		4
        /*001c*/ 	.byte	0x03, 0x1b
        /*001e*/ 	.short	0x00a8


	//----- nvinfo : EIATTR_NUM_BARRIERS
	.align		4
        /*0020*/ 	.byte	0x02, 0x4c
        /*0022*/ 	.byte	0x01
	.zero		1


	//----- nvinfo : EIATTR_MERCURY_ISA_VERSION
	.align		4
        /*0024*/ 	.byte	0x03, 0x5f
        /*0026*/ 	.short	0x0101


	//----- nvinfo : EIATTR_INT_WARP_WIDE_INSTR_OFFSETS
	.align		4
        /*0028*/ 	.byte	0x04, 0x31
        /*002a*/ 	.short	(.L_22 - .L_21)


	//   ....[0]....
.L_21:
        /*002c*/ 	.word	0x00000690


	//   ....[1]....
        /*0030*/ 	.word	0x000006b0


	//   ....[2]....
        /*0034*/ 	.word	0x00000880


	//----- nvinfo : EIATTR_COOP_GROUP_MASK_REGIDS
	.align		4
.L_22:
        /*0038*/ 	.byte	0x04, 0x29
        /*003a*/ 	.short	(.L_24 - .L_23)


	//   ....[0]....
.L_23:
        /*003c*/ 	.word	0xffffffff


	//   ....[1]....
        /*0040*/ 	.word	0xffffffff


	//   ....[2]....
        /*0044*/ 	.word	0xffffffff


	//   ....[3]....
        /*0048*/ 	.word	0xffffffff


	//   ....[4]....
        /*004c*/ 	.word	0xffffffff


	//   ....[5]....
        /*0050*/ 	.word	0xffffffff


	//----- nvinfo : EIATTR_COOP_GROUP_INSTR_OFFSETS
	.align		4
.L_24:
        /*0054*/ 	.byte	0x04, 0x28
        /*0056*/ 	.short	(.L_26 - .L_25)


	//   ....[0]....
.L_25:
        /*0058*/ 	.word	0x00000060


	//   ....[1]....
        /*005c*/ 	.word	0x00000070


	//   ....[2]....
        /*0060*/ 	.word	0x00000160


	//   ....[3]....
        /*0064*/ 	.word	0x000004e0


	//   ....[4]....
        /*0068*/ 	.word	0x000009e0


	//   ....[5]....
        /*006c*/ 	.word	0x00001460


	//----- nvinfo : EIATTR_REG_RECONFIG
	.align		4
.L_26:
        /*0070*/ 	.byte	0x01, 0x54
	.zero		2


	//----- nvinfo : EIATTR_MBARRIER_INSTR_OFFSETS
	.align		4
        /*0074*/ 	.byte	0x04, 0x39
        /*0076*/ 	.short	(.L_28 - .L_27)


	//   ....[0]....
.L_27:
        /*0078*/ 	.word	0x00000280
        /*007c*/ 	.word	0x000000ff
        /*0080*/ 	.word	0x00000000
        /*0084*/ 	.short	0x0100
        /*0086*/ 	.byte	0x08
	.zero		1


	//   ....[1]....
        /*0088*/ 	.word	0x00000290
        /*008c*/ 	.word	0x000000ff
        /*0090*/ 	.word	0x00000088
        /*0094*/ 	.short	0x0100
        /*0096*/ 	.byte	0x08
	.zero		1


	//   ....[2]....
        /*0098*/ 	.word	0x000002a0
        /*009c*/ 	.word	0x000000ff
        /*00a0*/ 	.word	0x00000008
        /*00a4*/ 	.short	0x0100
        /*00a6*/ 	.byte	0x08
	.zero		1


	//   ....[3]....
        /*00a8*/ 	.word	0x000002b0
        /*00ac*/ 	.word	0x000000ff
        /*00b0*/ 	.word	0x00000090
        /*00b4*/ 	.short	0x0100
        /*00b6*/ 	.byte	0x08
	.zero		1


	//   ....[4]....
        /*00b8*/ 	.word	0x000002c0
        /*00bc*/ 	.word	0x000000ff
        /*00c0*/ 	.word	0x00000010
        /*00c4*/ 	.short	0x0100
        /*00c6*/ 	.byte	0x08
	.zero		1


	//   ....[5]....
        /*00c8*/ 	.word	0x000002d0
        /*00cc*/ 	.word	0x000000ff
        /*00d0*/ 	.word	0x00000098
        /*00d4*/ 	.short	0x0100
        /*00d6*/ 	.byte	0x08
	.zero		1


	//   ....[6]....
        /*00d8*/ 	.word	0x000002e0
        /*00dc*/ 	.word	0x000000ff
        /*00e0*/ 	.word	0x00000018
        /*00e4*/ 	.short	0x0100
        /*00e6*/ 	.byte	0x08
	.zero		1


	//   ....[7]....
        /*00e8*/ 	.word	0x000002f0
        /*00ec*/ 	.word	0x000000ff
        /*00f0*/ 	.word	0x000000a0
        /*00f4*/ 	.short	0x0100
        /*00f6*/ 	.byte	0x08
	.zero		1


	//   ....[8]....
        /*00f8*/ 	.word	0x00000300
        /*00fc*/ 	.word	0x000000ff
        /*0100*/ 	.word	0x00000020
        /*0104*/ 	.short	0x0100
        /*0106*/ 	.byte	0x08
	.zero		1


	//   ....[9]....
        /*0108*/ 	.word	0x00000310
        /*010c*/ 	.word	0x000000ff
        /*0110*/ 	.word	0x000000a8
        /*0114*/ 	.short	0x0100
        /*0116*/ 	.byte	0x08
	.zero		1


	//   ....[10]....
        /*0118*/ 	.word	0x00000320
        /*011c*/ 	.word	0x000000ff
        /*0120*/ 	.word	0x00000028
        /*0124*/ 	.short	0x0100
        /*0126*/ 	.byte	0x08
	.zero		1


	//   ....[11]....
        /*0128*/ 	.word	0x00000330
        /*012c*/ 	.word	0x000000ff
        /*0130*/ 	.word	0x000000b0
        /*0134*/ 	.short	0x0100
        /*0136*/ 	.byte	0x08
	.zero		1


	//   ....[12]....
        /*0138*/ 	.word	0x00000340
        /*013c*/ 	.word	0x000000ff
        /*0140*/ 	.word	0x00000030
        /*0144*/ 	.short	0x0100
        /*0146*/ 	.byte	0x08
	.zero		1


	//   ....[13]....
        /*0148*/ 	.word	0x00000350
        /*014c*/ 	.word	0x000000ff
        /*0150*/ 	.word	0x000000b8
        /*0154*/ 	.short	0x0100
        /*0156*/ 	.byte	0x08
	.zero		1


	//   ....[14]....
        /*0158*/ 	.word	0x00000360
        /*015c*/ 	.word	0x000000ff
        /*0160*/ 	.word	0x00000038
        /*0164*/ 	.short	0x0100
        /*0166*/ 	.byte	0x08
	.zero		1


	//   ....[15]....
        /*0168*/ 	.word	0x00000370
        /*016c*/ 	.word	0x000000ff
        /*0170*/ 	.word	0x000000c0
        /*0174*/ 	.short	0x0100
        /*0176*/ 	.byte	0x08
	.zero		1


	//   ....[16]....
        /*0178*/ 	.word	0x00000380
        /*017c*/ 	.word	0x000000ff
        /*0180*/ 	.word	0x00000040
        /*0184*/ 	.short	0x0100
        /*0186*/ 	.byte	0x08
	.zero		1


	//   ....[17]....
        /*0188*/ 	.word	0x00000390
        /*018c*/ 	.word	0x000000ff
        /*0190*/ 	.word	0x000000c8
        /*0194*/ 	.short	0x0100
        /*0196*/ 	.byte	0x08
	.zero		1


	//   ....[18]....
        /*0198*/ 	.word	0x000003a0
        /*019c*/ 	.word	0x000000ff
        /*01a0*/ 	.word	0x00000048
        /*01a4*/ 	.short	0x0100
        /*01a6*/ 	.byte	0x08
	.zero		1


	//   ....[19]....
        /*01a8*/ 	.word	0x000003b0
        /*01ac*/ 	.word	0x000000ff
        /*01b0*/ 	.word	0x000000d0
        /*01b4*/ 	.short	0x0100
        /*01b6*/ 	.byte	0x08
	.zero		1


	//   ....[20]....
        /*01b8*/ 	.word	0x000003c0
        /*01bc*/ 	.word	0x000000ff
        /*01c0*/ 	.word	0x00000050
        /*01c4*/ 	.short	0x0100
        /*01c6*/ 	.byte	0x08
	.zero		1


	//   ....[21]....
        /*01c8*/ 	.word	0x000003d0
        /*01cc*/ 	.word	0x000000ff
        /*01d0*/ 	.word	0x000000d8
        /*01d4*/ 	.short	0x0100
        /*01d6*/ 	.byte	0x08
	.zero		1


	//   ....[22]....
        /*01d8*/ 	.word	0x000003e0
        /*01dc*/ 	.word	0x000000ff
        /*01e0*/ 	.word	0x00000058
        /*01e4*/ 	.short	0x0100
        /*01e6*/ 	.byte	0x08
	.zero		1


	//   ....[23]....
        /*01e8*/ 	.word	0x000003f0
        /*01ec*/ 	.word	0x000000ff
        /*01f0*/ 	.word	0x000000e0
        /*01f4*/ 	.short	0x0100
        /*01f6*/ 	.byte	0x08
	.zero		1


	//   ....[24]....
        /*01f8*/ 	.word	0x00000400
        /*01fc*/ 	.word	0x000000ff
        /*0200*/ 	.word	0x00000060
        /*0204*/ 	.short	0x0100
        /*0206*/ 	.byte	0x08
	.zero		1


	//   ....[25]....
        /*0208*/ 	.word	0x00000410
        /*020c*/ 	.word	0x000000ff
        /*0210*/ 	.word	0x000000e8
        /*0214*/ 	.short	0x0100
        /*0216*/ 	.byte	0x08
	.zero		1


	//   ....[26]....
        /*0218*/ 	.word	0x00000420
        /*021c*/ 	.word	0x000000ff
        /*0220*/ 	.word	0x00000068
        /*0224*/ 	.short	0x0100
        /*0226*/ 	.byte	0x08
	.zero		1


	//   ....[27]....
        /*0228*/ 	.word	0x00000430
        /*022c*/ 	.word	0x000000ff
        /*0230*/ 	.word	0x000000f0
        /*0234*/ 	.short	0x0100
        /*0236*/ 	.byte	0x08
	.zero		1


	//   ....[28]....
        /*0238*/ 	.word	0x00000440
        /*023c*/ 	.word	0x000000ff
        /*0240*/ 	.word	0x00000070
        /*0244*/ 	.short	0x0100
        /*0246*/ 	.byte	0x08
	.zero		1


	//   ....[29]....
        /*0248*/ 	.word	0x00000450
        /*024c*/ 	.word	0x000000ff
        /*0250*/ 	.word	0x000000f8
        /*0254*/ 	.short	0x0100
        /*0256*/ 	.byte	0x08
	.zero		1


	//   ....[30]....
        /*0258*/ 	.word	0x00000460
        /*025c*/ 	.word	0x000000ff
        /*0260*/ 	.word	0x00000078
        /*0264*/ 	.short	0x0100
        /*0266*/ 	.byte	0x08
	.zero		1


	//   ....[31]....
        /*0268*/ 	.word	0x00000470
        /*026c*/ 	.word	0x000000ff
        /*0270*/ 	.word	0x00000100
        /*0274*/ 	.short	0x0100
        /*0276*/ 	.byte	0x08
	.zero		1


	//   ....[32]....
        /*0278*/ 	.word	0x00000480
        /*027c*/ 	.word	0x000000ff
        /*0280*/ 	.word	0x00000080
        /*0284*/ 	.short	0x0100
        /*0286*/ 	.byte	0x08
	.zero		1


	//   ....[33]....
        /*0288*/ 	.word	0x00000490
        /*028c*/ 	.word	0x000000ff
        /*0290*/ 	.word	0x00000108
        /*0294*/ 	.short	0x0100
        /*0296*/ 	.byte	0x08
	.zero		1


	//   ....[34]....
        /*0298*/ 	.word	0x00000900
        /*029c*/ 	.word	0x000000ff
        /*02a0*/ 	.word	0x00000120
        /*02a4*/ 	.short	0x0100
        /*02a6*/ 	.byte	0x06
	.zero		1


	//   ....[35]....
        /*02a8*/ 	.word	0x00000990
        /*02ac*/ 	.word	0x000000ff
        /*02b0*/ 	.word	0x00000128
        /*02b4*/ 	.short	0x0100
        /*02b6*/ 	.byte	0x06
	.zero		1


	//   ....[36]....
        /*02b8*/ 	.word	0x00001bc0
        /*02bc*/ 	.word	0x000000ff
        /*02c0*/ 	.word	0x00000000
        /*02c4*/ 	.short	0x010a
        /*02c6*/ 	.byte	0x0b
	.zero		1


	//   ....[37]....
        /*02c8*/ 	.word	0x00001ca0
        /*02cc*/ 	.word	0x000000ff
        /*02d0*/ 	.word	0x00000000
        /*02d4*/ 	.short	0x010a
        /*02d6*/ 	.byte	0x0b
	.zero		1


	//   ....[38]....
        /*02d8*/ 	.word	0x00002290
        /*02dc*/ 	.word	0x000000cc
        /*02e0*/ 	.word	0x00000000
        /*02e4*/ 	.short	0x0101
        /*02e6*/ 	.byte	0x3f
	.zero		1


	//   ....[39]....
        /*02e8*/ 	.word	0x000084e0
        /*02ec*/ 	.word	0x00000015
        /*02f0*/ 	.word	0x00000088
        /*02f4*/ 	.short	0x010a
        /*02f6*/ 	.byte	0x3f
	.zero		1


	//   ....[40]....
        /*02f8*/ 	.word	0x00008930
        /*02fc*/ 	.word	0x00000008
        /*0300*/ 	.word	0x00000128
        /*0304*/ 	.short	0x0101
        /*0306*/ 	.byte	0x3f
	.zero		1


	//   ....[41]....
        /*0308*/ 	.word	0x00009060
        /*030c*/ 	.word	0x00000006
        /*0310*/ 	.word	0x00000000
        /*0314*/ 	.short	0x010a
        /*0316*/ 	.byte	0x3f
	.zero		1


	//   ....[42]....
        /*0318*/ 	.word	0x000090e0
        /*031c*/ 	.word	0x00000007
        /*0320*/ 	.word	0x00000000
        /*0324*/ 	.short	0x010a
        /*0326*/ 	.byte	0x3f
	.zero		1


	//   ....[43]....
        /*0328*/ 	.word	0x00009170
        /*032c*/ 	.word	0x00000006
        /*0330*/ 	.word	0x00000000
        /*0334*/ 	.short	0x010a
        /*0336*/ 	.byte	0x3f
	.zero		1


	//   ....[44]....
        /*0338*/ 	.word	0x00009200
        /*033c*/ 	.word	0x00000009
        /*0340*/ 	.word	0x00000000
        /*0344*/ 	.short	0x010a
        /*0346*/ 	.byte	0x3f
	.zero		1


	//   ....[45]....
        /*0348*/ 	.word	0x00009290
        /*034c*/ 	.word	0x00000006
        /*0350*/ 	.word	0x00000000
        /*0354*/ 	.short	0x010a
        /*0356*/ 	.byte	0x3f
	.zero		1


	//   ....[46]....
        /*0358*/ 	.word	0x00009320
        /*035c*/ 	.word	0x00000009
        /*0360*/ 	.word	0x00000000
        /*0364*/ 	.short	0x010a
        /*0366*/ 	.byte	0x3f
	.zero		1


	//   ....[47]....
        /*0368*/ 	.word	0x000093b0
        /*036c*/ 	.word	0x00000006
        /*0370*/ 	.word	0x00000000
        /*0374*/ 	.short	0x010a
        /*0376*/ 	.byte	0x3f
	.zero		1


	//   ....[48]....
        /*0378*/ 	.word	0x00009440
        /*037c*/ 	.word	0x00000009
        /*0380*/ 	.word	0x00000000
        /*0384*/ 	.short	0x010a
        /*0386*/ 	.byte	0x3f
	.zero		1


	//   ....[49]....
        /*0388*/ 	.word	0x000094d0
        /*038c*/ 	.word	0x00000006
        /*0390*/ 	.word	0x00000000
        /*0394*/ 	.short	0x010a
        /*0396*/ 	.byte	0x3f
	.zero		1


	//   ....[50]....
        /*0398*/ 	.word	0x00009560
        /*039c*/ 	.word	0x00000009
        /*03a0*/ 	.word	0x00000000
        /*03a4*/ 	.short	0x010a
        /*03a6*/ 	.byte	0x3f
	.zero		1


	//   ....[51]....
        /*03a8*/ 	.word	0x000095f0
        /*03ac*/ 	.word	0x00000006
        /*03b0*/ 	.word	0x00000000
        /*03b4*/ 	.short	0x010a
        /*03b6*/ 	.byte	0x3f
	.zero		1


	//   ....[52]....
        /*03b8*/ 	.word	0x00009680
        /*03bc*/ 	.word	0x00000009
        /*03c0*/ 	.word	0x00000000
        /*03c4*/ 	.short	0x010a
        /*03c6*/ 	.byte	0x3f
	.zero		1


	//   ....[53]....
        /*03c8*/ 	.word	0x00009710
        /*03cc*/ 	.word	0x00000006
        /*03d0*/ 	.word	0x00000000
        /*03d4*/ 	.short	0x010a
        /*03d6*/ 	.byte	0x3f
	.zero		1


	//   ....[54]....
        /*03d8*/ 	.word	0x000097a0
        /*03dc*/ 	.word	0x00000009
        /*03e0*/ 	.word	0x00000000
        /*03e4*/ 	.short	0x010a
        /*03e6*/ 	.byte	0x3f
	.zero		1


	//   ....[55]....
        /*03e8*/ 	.word	0x00009830
        /*03ec*/ 	.word	0x0000000a
        /*03f0*/ 	.word	0x00000000
        /*03f4*/ 	.short	0x010a
        /*03f6*/ 	.byte	0x3f
	.zero		1


	//   ....[56]....
        /*03f8*/ 	.word	0x000098c0
        /*03fc*/ 	.word	0x0000000b
        /*0400*/ 	.word	0x00000000
        /*0404*/ 	.short	0x010a
        /*0406*/ 	.byte	0x3f
	.zero		1


	//   ....[57]....
        /*0408*/ 	.word	0x00009950
        /*040c*/ 	.word	0x00000003
        /*0410*/ 	.word	0x00000000
        /*0414*/ 	.short	0x010a
        /*0416*/ 	.byte	0x3f
	.zero		1


	//   ....[58]....
        /*0418*/ 	.word	0x000099c0
        /*041c*/ 	.word	0x000000cc
        /*0420*/ 	.word	0x00000000
        /*0424*/ 	.short	0x010a
        /*0426*/ 	.byte	0x3f
	.zero		1


	//   ....[59]....
        /*0428*/ 	.word	0x00009a90
        /*042c*/ 	.word	0x00000015
        /*0430*/ 	.word	0x00000088
        /*0434*/ 	.short	0x010a
        /*0436*/ 	.byte	0x3f
	.zero		1


	//   ....[60]....
        /*0438*/ 	.word	0x00009b60
        /*043c*/ 	.word	0x00000006
        /*0440*/ 	.word	0x00000000
        /*0444*/ 	.short	0x010a
        /*0446*/ 	.byte	0x3f
	.zero		1


	//   ....[61]....
        /*0448*/ 	.word	0x00009bb0
        /*044c*/ 	.word	0x00000007
        /*0450*/ 	.word	0x00000000
        /*0454*/ 	.short	0x010a
        /*0456*/ 	.byte	0x3f
	.zero		1


	//   ....[62]....
        /*0458*/ 	.word	0x00009c00
        /*045c*/ 	.word	0x00000006
        /*0460*/ 	.word	0x00000000
        /*0464*/ 	.short	0x010a
        /*0466*/ 	.byte	0x3f
	.zero		1


	//   ....[63]....
        /*0468*/ 	.word	0x00009c50
        /*046c*/ 	.word	0x00000009
        /*0470*/ 	.word	0x00000000
        /*0474*/ 	.short	0x010a
        /*0476*/ 	.byte	0x3f
	.zero		1


	//   ....[64]....
        /*0478*/ 	.word	0x00009ca0
        /*047c*/ 	.word	0x00000006
        /*0480*/ 	.word	0x00000000
        /*0484*/ 	.short	0x010a
        /*0486*/ 	.byte	0x3f
	.zero		1


	//   ....[65]....
        /*0488*/ 	.word	0x00009cf0
        /*048c*/ 	.word	0x00000009
        /*0490*/ 	.word	0x00000000
        /*0494*/ 	.short	0x010a
        /*0496*/ 	.byte	0x3f
	.zero		1


	//   ....[66]....
        /*0498*/ 	.word	0x00009d40
        /*049c*/ 	.word	0x00000006
        /*04a0*/ 	.word	0x00000000
        /*04a4*/ 	.short	0x010a
        /*04a6*/ 	.byte	0x3f
	.zero		1


	//   ....[67]....
        /*04a8*/ 	.word	0x00009d90
        /*04ac*/ 	.word	0x00000009
        /*04b0*/ 	.word	0x00000000
        /*04b4*/ 	.short	0x010a
        /*04b6*/ 	.byte	0x3f
	.zero		1


	//   ....[68]....
        /*04b8*/ 	.word	0x00009de0
        /*04bc*/ 	.word	0x00000006
        /*04c0*/ 	.word	0x00000000
        /*04c4*/ 	.short	0x010a
        /*04c6*/ 	.byte	0x3f
	.zero		1


	//   ....[69]....
        /*04c8*/ 	.word	0x00009e30
        /*04cc*/ 	.word	0x00000009
        /*04d0*/ 	.word	0x00000000
        /*04d4*/ 	.short	0x010a
        /*04d6*/ 	.byte	0x3f
	.zero		1


	//   ....[70]....
        /*04d8*/ 	.word	0x00009e80
        /*04dc*/ 	.word	0x00000006
        /*04e0*/ 	.word	0x00000000
        /*04e4*/ 	.short	0x010a
        /*04e6*/ 	.byte	0x3f
	.zero		1


	//   ....[71]....
        /*04e8*/ 	.word	0x00009ed0
        /*04ec*/ 	.word	0x00000009
        /*04f0*/ 	.word	0x00000000
        /*04f4*/ 	.short	0x010a
        /*04f6*/ 	.byte	0x3f
	.zero		1


	//   ....[72]....
        /*04f8*/ 	.word	0x00009f20
        /*04fc*/ 	.word	0x00000006
        /*0500*/ 	.word	0x00000000
        /*0504*/ 	.short	0x010a
        /*0506*/ 	.byte	0x3f
	.zero		1


	//   ....[73]....
        /*0508*/ 	.word	0x00009f70
        /*050c*/ 	.word	0x00000009
        /*0510*/ 	.word	0x00000000
        /*0514*/ 	.short	0x010a
        /*0516*/ 	.byte	0x3f
	.zero		1


	//   ....[74]....
        /*0518*/ 	.word	0x00009fc0
        /*051c*/ 	.word	0x0000000a
        /*0520*/ 	.word	0x00000000
        /*0524*/ 	.short	0x010a
        /*0526*/ 	.byte	0x3f
	.zero		1


	//   ....[75]....
        /*0528*/ 	.word	0x0000a010
        /*052c*/ 	.word	0x0000000b
        /*0530*/ 	.word	0x00000000
        /*0534*/ 	.short	0x010a
        /*0536*/ 	.byte	0x3f
	.zero		1


	//----- nvinfo : EIATTR_NUM_MBARRIERS
	.align		4
.L_28:
        /*0538*/ 	.byte	0x03, 0x38
        /*053a*/ 	.short	0x0024


	//----- nvinfo : EIATTR_EXIT_INSTR_OFFSETS
	.align		4
        /*053c*/ 	.byte	0x04, 0x1c
        /*053e*/ 	.short	(.L_30 - .L_29)


	//   ....[0]....
.L_29:
        /*0540*/ 	.word	0x00000b40


	//   ....[1]....
        /*0544*/ 	.word	0x00001330


	//   ....[2]....
        /*0548*/ 	.word	0x00007be0


	//   ....[3]....
        /*054c*/ 	.word	0x00008140


	//   ....[4]....
        /*0550*/ 	.word	0x000099a0


	//----- nvinfo : EIATTR_MAX_THREADS
	.align		4
.L_30:
        /*0554*/ 	.byte	0x04, 0x05
        /*0556*/ 	.short	(.L_32 - .L_31)
.L_31:
        /*0558*/ 	.word	0x00000180
        /*055c*/ 	.word	0x00000001
        /*0560*/ 	.word	0x00000001


	//----- nvinfo : EIATTR_CRS_STACK_SIZE
	.align		4
.L_32:
        /*0564*/ 	.byte	0x04, 0x1e
        /*0566*/ 	.short	(.L_34 - .L_33)
.L_33:
        /*0568*/ 	.word	0x00000000


	//----- nvinfo : EIATTR_CBANK_PARAM_SIZE
	.align		4
.L_34:
        /*056c*/ 	.byte	0x03, 0x19
        /*056e*/ 	.short	0x0570


	//----- nvinfo : EIATTR_PARAM_CBANK
	.align		4
        /*0570*/ 	.byte	0x04, 0x0a
        /*0572*/ 	.short	(.L_36 - .L_35)
	.align		4
.L_35:
        /*0574*/ 	.word	index@(.nv.constant0._ZN7cutlass13device_kernelINS_4gemm6kernel13GemmUniversalIN4cute5tupleIJiiiiEEENS1_10collective13CollectiveMmaINS1_43MainloopSm90TmaGmmaWarpSpecializedSparseFP8ILi17ENS5_IJNS4_1CILi2EEENSA_ILi1EEESC_EEENS1_35KernelTmaWarpSpecializedCooperativeEEENS5_IJNSA_ILi128EEESG_NSA_ILi64EEEEEENS_12float_e4m3_tENS5_IJNS4_6LayoutINS5_IJiNS5_IJSB_iEEEiEEENS5_IJlNS5_IJSC_SB_EEElEEEEENSK_INS5_IJNS5_IJSH_iEEESQ_iEEENS5_IJNS5_IJSH_NSA_ILi4096EEEEEENS5_IJSC_lEEElEEEEEEEESJ_NS5_IJlSC_lEEENS4_8TiledMMAINS4_8MMA_AtomIJNS4_4SM904GMMA6SPARSE32GMMA_64x128x64_F32E4M3E4M3_SS_TNILNS12_7ScaleInE1ELS15_1ELNS12_9SparseSelE0EEEEEENSK_ISD_NS5_IJSC_NSA_ILi0EEES19_EEEEENS5_IJNS4_10UnderscoreES1C_S1C_EEEEENS4_13SM90_TMA_LOADENS4_14ComposedLayoutINS4_7SwizzleILi1ELi4ELi3EEENS4_25smem_sparse_ptr_flag_bitsILi2ELi8EEENSK_INS5_IJNS5_IJSC_NSA_ILi8EEEEEENS5_IJSB_NSA_ILi32EEEEEEEEENS5_IJNS5_IJS19_SH_EEESN_EEEEEEEvNS4_8identityENS4_23SM90_TMA_LOAD_MULTICASTENS1G_INS1H_ILi2ELi4ELi3EEENS4_18smem_ptr_flag_bitsILi8EEENSK_INS5_IJS1L_SH_EEENS5_IJSH_SC_EEEEEEEvS1U_EENS_8epilogue10collective6detail29Sm90TmaWarpSpecializedAdapterINS25_15DefaultEpilogueIfNS5_IJSC_llEEES29_NS24_6thread17LinearCombinationIfLi1EffLNS2A_9ScaleType4KindE0ELNS_15FloatRoundStyleE2EfEENS1_15EpilogueDefaultEEEEEvvEEEEvNT_6ParamsE)
        /*0578*/ 	.short	0x0210
        /*057a*/ 	.short	0x0570


	//----- nvinfo : EIATTR_SW_WAR
	.align		4
.L_36:
        /*057c*/ 	.byte	0x04, 0x36
        /*057e*/ 	.short	(.L_38 - .L_37)
.L_37:
        /*0580*/ 	.word	0x00000008
.L_38:


//--------------------- .nv.callgraph             --------------------------
	.section	.nv.callgraph,"",@"SHT_CUDA_CALLGRAPH"
	.align	4
	.sectionentsize	8
	.align		4
        /*0000*/ 	.word	0x00000000
	.align		4
        /*0004*/ 	.word	0xffffffff
	.align		4
        /*0008*/ 	.word	0x00000000
	.align		4
        /*000c*/ 	.word	0xfffffffe
	.align		4
        /*0010*/ 	.word	0x00000000
	.align		4
        /*0014*/ 	.word	0xfffffffd
	.align		4
        /*0018*/ 	.word	0x00000000
	.align		4
        /*001c*/ 	.word	0xfffffffc


//--------------------- .nv.constant4             --------------------------
	.section	.nv.constant4,"a",@progbits
	.align	8
	.align		8
.nv.constant4:
        /*0000*/ 	.dword	_ZN39_INTERNAL_aacd77bc_4_k_cu_59f05af3_34864cuda3std3__45__cpo5beginE
	.align		8
        /*0008*/ 	.dword	_ZN39_INTERNAL_aacd77bc_4_k_cu_59f05af3_34864cuda3std3__45__cpo3endE
	.align		8
        /*0010*/ 	.dword	_ZN39_INTERNAL_aacd77bc_4_k_cu_59f05af3_34864cuda3std3__45__cpo6cbeginE
	.align		8
        /*0018*/ 	.dword	_ZN39_INTERNAL_aacd77bc_4_k_cu_59f05af3_34864cuda3std3__45__cpo4cendE
	.align		8
        /*0020*/ 	.dword	_ZN39_INTERNAL_aacd77bc_4_k_cu_59f05af3_34864cuda3std3__441_GLOBAL__N__aacd77bc_4_k_cu_59f05af3_34866ignoreE
	.align		8
        /*0028*/ 	.dword	_ZN39_INTERNAL_aacd77bc_4_k_cu_59f05af3_34864cuda3std3__419piecewise_constructE
	.align		8
        /*0030*/ 	.dword	_ZN39_INTERNAL_aacd77bc_4_k_cu_59f05af3_34864cuda3std3__48in_placeE
	.align		8
        /*0038*/ 	.dword	_ZN39_INTERNAL_aacd77bc_4_k_cu_59f05af3_34864cuda3std6ranges3__45__cpo4swapE
	.align		8
        /*0040*/ 	.dword	_ZN39_INTERNAL_aacd77bc_4_k_cu_59f05af3_34864cuda3std6ranges3__45__cpo9iter_moveE
	.align		8
        /*0048*/ 	.dword	_ZN39_INTERNAL_aacd77bc_4_k_cu_59f05af3_34864cute7productE
	.align		8
        /*0050*/ 	.dword	_ZN39_INTERNAL_aacd77bc_4_k_cu_59f05af3_34864cute1_E


//--------------------- .text._ZN7cutlass13device_kernelINS_4gemm6kernel13GemmUniversalIN4cute5tupleIJiiiiEEENS1_10collective13CollectiveMmaINS1_43MainloopSm90TmaGmmaWarpSpecializedSparseFP8ILi17ENS5_IJNS4_1CILi2EEENSA_ILi1EEESC_EEENS1_35KernelTmaWarpSpecializedCooperativeEEENS5_IJNSA_ILi128EEESG_NSA_ILi64EEEEEENS_12float_e4m3_tENS5_IJNS4_6LayoutINS5_IJiNS5_IJSB_iEEEiEEENS5_IJlNS5_IJSC_SB_EEElEEEEENSK_INS5_IJNS5_IJSH_iEEESQ_iEEENS5_IJNS5_IJSH_NSA_ILi4096EEEEEENS5_IJSC_lEEElEEEEEEEESJ_NS5_IJlSC_lEEENS4_8TiledMMAINS4_8MMA_AtomIJNS4_4SM904GMMA6SPARSE32GMMA_64x128x64_F32E4M3E4M3_SS_TNILNS12_7ScaleInE1ELS15_1ELNS12_9SparseSelE0EEEEEENSK_ISD_NS5_IJSC_NSA_ILi0EEES19_EEEEENS5_IJNS4_10UnderscoreES1C_S1C_EEEEENS4_13SM90_TMA_LOADENS4_14ComposedLayoutINS4_7SwizzleILi1ELi4ELi3EEENS4_25smem_sparse_ptr_flag_bitsILi2ELi8EEENSK_INS5_IJNS5_IJSC_NSA_ILi8EEEEEENS5_IJSB_NSA_ILi32EEEEEEEEENS5_IJNS5_IJS19_SH_EEESN_EEEEEEEvNS4_8identityENS4_23SM90_TMA_LOAD_MULTICASTENS1G_INS1H_ILi2ELi4ELi3EEENS4_18smem_ptr_flag_bitsILi8EEENSK_INS5_IJS1L_SH_EEENS5_IJSH_SC_EEEEEEEvS1U_EENS_8epilogue10collective6detail29Sm90TmaWarpSpecializedAdapterINS25_15DefaultEpilogueIfNS5_IJSC_llEEES29_NS24_6thread17LinearCombinationIfLi1EffLNS2A_9ScaleType4KindE0ELNS_15FloatRoundStyleE2EfEENS1_15EpilogueDefaultEEEEEvvEEEEvNT_6ParamsE --------------------------
	.section	.text._ZN7cutlass13device_kernelINS_4gemm6kernel13GemmUniversalIN4cute5tupleIJiiiiEEENS1_10collective13CollectiveMmaINS1_43MainloopSm90TmaGmmaWarpSpecializedSparseFP8ILi17ENS5_IJNS4_1CILi2EEENSA_ILi1EEESC_EEENS1_35KernelTmaWarpSpecializedCooperativeEEENS5_IJNSA_ILi128EEESG_NSA_ILi64EEEEEENS_12float_e4m3_tENS5_IJNS4_6LayoutINS5_IJiNS5_IJSB_iEEEiEEENS5_IJlNS5_IJSC_SB_EEElEEEEENSK_INS5_IJNS5_IJSH_iEEESQ_iEEENS5_IJNS5_IJSH_NSA_ILi4096EEEEEENS5_IJSC_lEEElEEEEEEEESJ_NS5_IJlSC_lEEENS4_8TiledMMAINS4_8MMA_AtomIJNS4_4SM904GMMA6SPARSE32GMMA_64x128x64_F32E4M3E4M3_SS_TNILNS12_7ScaleInE1ELS15_1ELNS12_9SparseSelE0EEEEEENSK_ISD_NS5_IJSC_NSA_ILi0EEES19_EEEEENS5_IJNS4_10UnderscoreES1C_S1C_EEEEENS4_13SM90_TMA_LOADENS4_14ComposedLayoutINS4_7SwizzleILi1ELi4ELi3EEENS4_25smem_sparse_ptr_flag_bitsILi2ELi8EEENSK_INS5_IJNS5_IJSC_NSA_ILi8EEEEEENS5_IJSB_NSA_ILi32EEEEEEEEENS5_IJNS5_IJS19_SH_EEESN_EEEEEEEvNS4_8identityENS4_23SM90_TMA_LOAD_MULTICASTENS1G_INS1H_ILi2ELi4ELi3EEENS4_18smem_ptr_flag_bitsILi8EEENSK_INS5_IJS1L_SH_EEENS5_IJSH_SC_EEEEEEEvS1U_EENS_8epilogue10collective6detail29Sm90TmaWarpSpecializedAdapterINS25_15DefaultEpilogueIfNS5_IJSC_llEEES29_NS24_6thread17LinearCombinationIfLi1EffLNS2A_9ScaleType4KindE0ELNS_15FloatRoundStyleE2EfEENS1_15EpilogueDefaultEEEEEvvEEEEvNT_6ParamsE,"ax",@progbits
	.align	128
.text._ZN7cutlass13device_kernelINS_4gemm6kernel13GemmUniversalIN4cute5tupleIJiiiiEEENS1_10collective13CollectiveMmaINS1_43MainloopSm90TmaGmmaWarpSpecializedSparseFP8ILi17ENS5_IJNS4_1CILi2EEENSA_ILi1EEESC_EEENS1_35KernelTmaWarpSpecializedCooperativeEEENS5_IJNSA_ILi128EEESG_NSA_ILi64EEEEEENS_12float_e4m3_tENS5_IJNS4_6LayoutINS5_IJiNS5_IJSB_iEEEiEEENS5_IJlNS5_IJSC_SB_EEElEEEEENSK_INS5_IJNS5_IJSH_iEEESQ_iEEENS5_IJNS5_IJSH_NSA_ILi4096EEEEEENS5_IJSC_lEEElEEEEEEEESJ_NS5_IJlSC_lEEENS4_8TiledMMAINS4_8MMA_AtomIJNS4_4SM904GMMA6SPARSE32GMMA_64x128x64_F32E4M3E4M3_SS_TNILNS12_7ScaleInE1ELS15_1ELNS12_9SparseSelE0EEEEEENSK_ISD_NS5_IJSC_NSA_ILi0EEES19_EEEEENS5_IJNS4_10UnderscoreES1C_S1C_EEEEENS4_13SM90_TMA_LOADENS4_14ComposedLayoutINS4_7SwizzleILi1ELi4ELi3EEENS4_25smem_sparse_ptr_flag_bitsILi2ELi8EEENSK_INS5_IJNS5_IJSC_NSA_ILi8EEEEEENS5_IJSB_NSA_ILi32EEEEEEEEENS5_IJNS5_IJS19_SH_EEESN_EEEEEEEvNS4_8identityENS4_23SM90_TMA_LOAD_MULTICASTENS1G_INS1H_ILi2ELi4ELi3EEENS4_18smem_ptr_flag_bitsILi8EEENSK_INS5_IJS1L_SH_EEENS5_IJSH_SC_EEEEEEEvS1U_EENS_8epilogue10collective6detail29Sm90TmaWarpSpecializedAdapterINS25_15DefaultEpilogueIfNS5_IJSC_llEEES29_NS24_6thread17LinearCombinationIfLi1EffLNS2A_9ScaleType4KindE0ELNS_15FloatRoundStyleE2EfEENS1_15EpilogueDefaultEEEEEvvEEEEvNT_6ParamsE:
        .type           _ZN7cutlass13device_kernelINS_4gemm6kernel13GemmUniversalIN4cute5tupleIJiiiiEEENS1_10collective13CollectiveMmaINS1_43MainloopSm90TmaGmmaWarpSpecializedSparseFP8ILi17ENS5_IJNS4_1CILi2EEENSA_ILi1EEESC_EEENS1_35KernelTmaWarpSpecializedCooperativeEEENS5_IJNSA_ILi128EEESG_NSA_ILi64EEEEEENS_12float_e4m3_tENS5_IJNS4_6LayoutINS5_IJiNS5_IJSB_iEEEiEEENS5_IJlNS5_IJSC_SB_EEElEEEEENSK_INS5_IJNS5_IJSH_iEEESQ_iEEENS5_IJNS5_IJSH_NSA_ILi4096EEEEEENS5_IJSC_lEEElEEEEEEEESJ_NS5_IJlSC_lEEENS4_8TiledMMAINS4_8MMA_AtomIJNS4_4SM904GMMA6SPARSE32GMMA_64x128x64_F32E4M3E4M3_SS_TNILNS12_7ScaleInE1ELS15_1ELNS12_9SparseSelE0EEEEEENSK_ISD_NS5_IJSC_NSA_ILi0EEES19_EEEEENS5_IJNS4_10UnderscoreES1C_S1C_EEEEENS4_13SM90_TMA_LOADENS4_14ComposedLayoutINS4_7SwizzleILi1ELi4ELi3EEENS4_25smem_sparse_ptr_flag_bitsILi2ELi8EEENSK_INS5_IJNS5_IJSC_NSA_ILi8EEEEEENS5_IJSB_NSA_ILi32EEEEEEEEENS5_IJNS5_IJS19_SH_EEESN_EEEEEEEvNS4_8identityENS4_23SM90_TMA_LOAD_MULTICASTENS1G_INS1H_ILi2ELi4ELi3EEENS4_18smem_ptr_flag_bitsILi8EEENSK_INS5_IJS1L_SH_EEENS5_IJSH_SC_EEEEEEEvS1U_EENS_8epilogue10collective6detail29Sm90TmaWarpSpecializedAdapterINS25_15DefaultEpilogueIfNS5_IJSC_llEEES29_NS24_6thread17LinearCombinationIfLi1EffLNS2A_9ScaleType4KindE0ELNS_15FloatRoundStyleE2EfEENS1_15EpilogueDefaultEEEEEvvEEEEvNT_6ParamsE,@function
        .size           _ZN7cutlass13device_kernelINS_4gemm6kernel13GemmUniversalIN4cute5tupleIJiiiiEEENS1_10collective13CollectiveMmaINS1_43MainloopSm90TmaGmmaWarpSpecializedSparseFP8ILi17ENS5_IJNS4_1CILi2EEENSA_ILi1EEESC_EEENS1_35KernelTmaWarpSpecializedCooperativeEEENS5_IJNSA_ILi128EEESG_NSA_ILi64EEEEEENS_12float_e4m3_tENS5_IJNS4_6LayoutINS5_IJiNS5_IJSB_iEEEiEEENS5_IJlNS5_IJSC_SB_EEElEEEEENSK_INS5_IJNS5_IJSH_iEEESQ_iEEENS5_IJNS5_IJSH_NSA_ILi4096EEEEEENS5_IJSC_lEEElEEEEEEEESJ_NS5_IJlSC_lEEENS4_8TiledMMAINS4_8MMA_AtomIJNS4_4SM904GMMA6SPARSE32GMMA_64x128x64_F32E4M3E4M3_SS_TNILNS12_7ScaleInE1ELS15_1ELNS12_9SparseSelE0EEEEEENSK_ISD_NS5_IJSC_NSA_ILi0EEES19_EEEEENS5_IJNS4_10UnderscoreES1C_S1C_EEEEENS4_13SM90_TMA_LOADENS4_14ComposedLayoutINS4_7SwizzleILi1ELi4ELi3EEENS4_25smem_sparse_ptr_flag_bitsILi2ELi8EEENSK_INS5_IJNS5_IJSC_NSA_ILi8EEEEEENS5_IJSB_NSA_ILi32EEEEEEEEENS5_IJNS5_IJS19_SH_EEESN_EEEEEEEvNS4_8identityENS4_23SM90_TMA_LOAD_MULTICASTENS1G_INS1H_ILi2ELi4ELi3EEENS4_18smem_ptr_flag_bitsILi8EEENSK_INS5_IJS1L_SH_EEENS5_IJSH_SC_EEEEEEEvS1U_EENS_8epilogue10collective6detail29Sm90TmaWarpSpecializedAdapterINS25_15DefaultEpilogueIfNS5_IJSC_llEEES29_NS24_6thread17LinearCombinationIfLi1EffLNS2A_9ScaleType4KindE0ELNS_15FloatRoundStyleE2EfEENS1_15EpilogueDefaultEEEEEvvEEEEvNT_6ParamsE,(.L_x_217 - _ZN7cutlass13device_kernelINS_4gemm6kernel13GemmUniversalIN4cute5tupleIJiiiiEEENS1_10collective13CollectiveMmaINS1_43MainloopSm90TmaGmmaWarpSpecializedSparseFP8ILi17ENS5_IJNS4_1CILi2EEENSA_ILi1EEESC_EEENS1_35KernelTmaWarpSpecializedCooperativeEEENS5_IJNSA_ILi128EEESG_NSA_ILi64EEEEEENS_12float_e4m3_tENS5_IJNS4_6LayoutINS5_IJiNS5_IJSB_iEEEiEEENS5_IJlNS5_IJSC_SB_EEElEEEEENSK_INS5_IJNS5_IJSH_iEEESQ_iEEENS5_IJNS5_IJSH_NSA_ILi4096EEEEEENS5_IJSC_lEEElEEEEEEEESJ_NS5_IJlSC_lEEENS4_8TiledMMAINS4_8MMA_AtomIJNS4_4SM904GMMA6SPARSE32GMMA_64x128x64_F32E4M3E4M3_SS_TNILNS12_7ScaleInE1ELS15_1ELNS12_9SparseSelE0EEEEEENSK_ISD_NS5_IJSC_NSA_ILi0EEES19_EEEEENS5_IJNS4_10UnderscoreES1C_S1C_EEEEENS4_13SM90_TMA_LOADENS4_14ComposedLayoutINS4_7SwizzleILi1ELi4ELi3EEENS4_25smem_sparse_ptr_flag_bitsILi2ELi8EEENSK_INS5_IJNS5_IJSC_NSA_ILi8EEEEEENS5_IJSB_NSA_ILi32EEEEEEEEENS5_IJNS5_IJS19_SH_EEESN_EEEEEEEvNS4_8identityENS4_23SM90_TMA_LOAD_MULTICASTENS1G_INS1H_ILi2ELi4ELi3EEENS4_18smem_ptr_flag_bitsILi8EEENSK_INS5_IJS1L_SH_EEENS5_IJSH_SC_EEEEEEEvS1U_EENS_8epilogue10collective6detail29Sm90TmaWarpSpecializedAdapterINS25_15DefaultEpilogueIfNS5_IJSC_llEEES29_NS24_6thread17LinearCombinationIfLi1EffLNS2A_9ScaleType4KindE0ELNS_15FloatRoundStyleE2EfEENS1_15EpilogueDefaultEEEEEvvEEEEvNT_6ParamsE)
        .other          _ZN7cutlass13device_kernelINS_4gemm6kernel13GemmUniversalIN4cute5tupleIJiiiiEEENS1_10collective13CollectiveMmaINS1_43MainloopSm90TmaGmmaWarpSpecializedSparseFP8ILi17ENS5_IJNS4_1CILi2EEENSA_ILi1EEESC_EEENS1_35KernelTmaWarpSpecializedCooperativeEEENS5_IJNSA_ILi128EEESG_NSA_ILi64EEEEEENS_12float_e4m3_tENS5_IJNS4_6LayoutINS5_IJiNS5_IJSB_iEEEiEEENS5_IJlNS5_IJSC_SB_EEElEEEEENSK_INS5_IJNS5_IJSH_iEEESQ_iEEENS5_IJNS5_IJSH_NSA_ILi4096EEEEEENS5_IJSC_lEEElEEEEEEEESJ_NS5_IJlSC_lEEENS4_8TiledMMAINS4_8MMA_AtomIJNS4_4SM904GMMA6SPARSE32GMMA_64x128x64_F32E4M3E4M3_SS_TNILNS12_7ScaleInE1ELS15_1ELNS12_9SparseSelE0EEEEEENSK_ISD_NS5_IJSC_NSA_ILi0EEES19_EEEEENS5_IJNS4_10UnderscoreES1C_S1C_EEEEENS4_13SM90_TMA_LOADENS4_14ComposedLayoutINS4_7SwizzleILi1ELi4ELi3EEENS4_25smem_sparse_ptr_flag_bitsILi2ELi8EEENSK_INS5_IJNS5_IJSC_NSA_ILi8EEEEEENS5_IJSB_NSA_ILi32EEEEEEEEENS5_IJNS5_IJS19_SH_EEESN_EEEEEEEvNS4_8identityENS4_23SM90_TMA_LOAD_MULTICASTENS1G_INS1H_ILi2ELi4ELi3EEENS4_18smem_ptr_flag_bitsILi8EEENSK_INS5_IJS1L_SH_EEENS5_IJSH_SC_EEEEEEEvS1U_EENS_8epilogue10collective6detail29Sm90TmaWarpSpecializedAdapterINS25_15DefaultEpilogueIfNS5_IJSC_llEEES29_NS24_6thread17LinearCombinationIfLi1EffLNS2A_9ScaleType4KindE0ELNS_15FloatRoundStyleE2EfEENS1_15EpilogueDefaultEEEEEvvEEEEvNT_6ParamsE,@"STO_CUDA_ENTRY STV_DEFAULT"
_ZN7cutlass13device_kernelINS_4gemm6kernel13GemmUniversalIN4cute5tupleIJiiiiEEENS1_10collective13CollectiveMmaINS1_43MainloopSm90TmaGmmaWarpSpecializedSparseFP8ILi17ENS5_IJNS4_1CILi2EEENSA_ILi1EEESC_EEENS1_35KernelTmaWarpSpecializedCooperativeEEENS5_IJNSA_ILi128EEESG_NSA_ILi64EEEEEENS_12float_e4m3_tENS5_IJNS4_6LayoutINS5_IJiNS5_IJSB_iEEEiEEENS5_IJlNS5_IJSC_SB_EEElEEEEENSK_INS5_IJNS5_IJSH_iEEESQ_iEEENS5_IJNS5_IJSH_NSA_ILi4096EEEEEENS5_IJSC_lEEElEEEEEEEESJ_NS5_IJlSC_lEEENS4_8TiledMMAINS4_8MMA_AtomIJNS4_4SM904GMMA6SPARSE32GMMA_64x128x64_F32E4M3E4M3_SS_TNILNS12_7ScaleInE1ELS15_1ELNS12_9SparseSelE0EEEEEENSK_ISD_NS5_IJSC_NSA_ILi0EEES19_EEEEENS5_IJNS4_10UnderscoreES1C_S1C_EEEEENS4_13SM90_TMA_LOADENS4_14ComposedLayoutINS4_7SwizzleILi1ELi4ELi3EEENS4_25smem_sparse_ptr_flag_bitsILi2ELi8EEENSK_INS5_IJNS5_IJSC_NSA_ILi8EEEEEENS5_IJSB_NSA_ILi32EEEEEEEEENS5_IJNS5_IJS19_SH_EEESN_EEEEEEEvNS4_8identityENS4_23SM90_TMA_LOAD_MULTICASTENS1G_INS1H_ILi2ELi4ELi3EEENS4_18smem_ptr_flag_bitsILi8EEENSK_INS5_IJS1L_SH_EEENS5_IJSH_SC_EEEEEEEvS1U_EENS_8epilogue10collective6detail29Sm90TmaWarpSpecializedAdapterINS25_15DefaultEpilogueIfNS5_IJSC_llEEES29_NS24_6thread17LinearCombinationIfLi1EffLNS2A_9ScaleType4KindE0ELNS_15FloatRoundStyleE2EfEENS1_15EpilogueDefaultEEEEEvvEEEEvNT_6ParamsE:
[----:B------:R-:W-:Y:S01]  /*0000*/  LDC R1, c[0x0][0x28] ;  /* 0x00000a00ff017b82 */ /* 0x000fe20000000800 */
[----:B------:R-:W0:Y:S01]  /*0010*/  S2R R0, SR_TID.X ;  /* 0x0000000000007919 */ /* 0x000e220000002100 */
[----:B------:R-:W-:Y:S01]  /*0020*/  ELECT P0, URZ, PT ;  /* 0x00000000003f782f */ /* 0x000fe20003800000 */
[----:B------:R-:W-:Y:S01]  /*0030*/  BSSY B0, `(.L_x_0) ;  /* 0x0000012000007945 */ /* 0x000fe20003800000 */
[--C-:B0-----:R-:W-:Y:S02]  /*0040*/  SHF.R.U32.HI R2, RZ, 0x5, R0.reuse ;  /* 0x00000005ff027819 */ /* 0x101fe40000011600 */
[----:B------:R-:W-:-:S03]  /*0050*/  SHF.R.U32.HI R12, RZ, 0x7, R0 ;  /* 0x00000007ff0c7819 */ /* 0x000fc60000011600 */
[----:B------:R-:W0:Y:S04]  /*0060*/  SHFL.IDX PT, R6, R2, RZ, 0x1f ;  /* 0x00001fff02067589 */ /* 0x000e2800000e0000 */
[----:B------:R1:W2:Y:S01]  /*0070*/  SHFL.IDX PT, R4, R12, RZ, 0x1f ;  /* 0x00001fff0c047589 */ /* 0x0002a200000e0000 */
[----:B0-----:R-:W-:-:S13]  /*0080*/  ISETP.NE.OR P0, PT, R6, RZ, !P0 ;  /* 0x000000ff0600720c */ /* 0x001fda0004705670 */
[----:B-12---:R-:W-:Y:S05]  /*0090*/  @P0 BRA `(.L_x_1) ;  /* 0x00000000002c0947 */ /* 0x006fea0003800000 */
[----:B------:R-:W-:Y:S02]  /*00a0*/  ULDC.64 UR4, c[0x0][0x198] ;  /* 0x0000660000047ab9 */ /* 0x000fe40000000a00 */
[----:B------:R-:W-:Y:S02]  /*00b0*/  UIADD3 UR6, UP0, UR4, 0xf0, URZ ;  /* 0x000000f004067890 */ /* 0x000fe4000ff1e03f */
[----:B------:R-:W-:Y:S02]  /*00c0*/  UIADD3 UR8, UP1, UR4, 0x1f0, URZ ;  /* 0x000001f004087890 */ /* 0x000fe4000ff3e03f */
[----:B------:R-:W-:Y:S02]  /*00d0*/  UIADD3 UR4, UP2, UR4, 0x2f0, URZ ;  /* 0x000002f004047890 */ /* 0x000fe4000ff5e03f */
[----:B------:R-:W-:Y:S02]  /*00e0*/  UIADD3.X UR7, URZ, UR5, URZ, UP0, !UPT ;  /* 0x000000053f077290 */ /* 0x000fe400087fe43f */
[----:B------:R-:W-:-:S02]  /*00f0*/  UIADD3.X UR9, URZ, UR5, URZ, UP1, !UPT ;  /* 0x000000053f097290 */ /* 0x000fc40008ffe43f */
[----:B------:R-:W-:-:S05]  /*0100*/  UIADD3.X UR5, URZ, UR5, URZ, UP2, !UPT ;  /* 0x000000053f057290 */ /* 0x000fca00097fe43f */
[----:B------:R0:W-:Y:S02]  /*0110*/  UTMACCTL.PF [UR6] ;  /* 0x00000000060079b9 */ /* 0x0001e40008040000 */
[----:B------:R0:W-:Y:S02]  /*0120*/  UTMACCTL.PF [UR8] ;  /* 0x00000000080079b9 */ /* 0x0001e40008040000 */
[----:B------:R0:W-:Y:S02]  /*0130*/  UTMACCTL.PF [UR4] ;  /* 0x00000000040079b9 */ /* 0x0001e40008040000 */
[----:B0-----:R-:W-:Y:S01]  /*0140*/  NOP ;  /* 0x0000000000007918 */ /* 0x001fe20000000000 */
.L_x_1:
[----:B------:R-:W-:Y:S05]  /*0150*/  BSYNC B0 ;  /* 0x0000000000007941 */ /* 0x000fea0003800000 */
.L_x_0:
[----:B------:R-:W0:Y:S02]  /*0160*/  SHFL.IDX PT, R3, R2, RZ, 0x1f ;  /* 0x00001fff02037589 */ /* 0x000e2400000e0000 */
[----:B0-----:R-:W-:-:S13]  /*0170*/  ISETP.NE.AND P0, PT, R3, RZ, PT ;  /* 0x000000ff0300720c */ /* 0x001fda0003f05270 */
[----:B------:R-:W-:Y:S05]  /*0180*/  @P0 BRA `(.L_x_2) ;  /* 0x0000000000cc0947 */ /* 0x000fea0003800000 */
[----:B------:R-:W-:Y:S01]  /*0190*/  ELECT P0, URZ, PT ;  /* 0x00000000003f782f */ /* 0x000fe20003800000 */
[----:B------:R-:W-:-:S12]  /*01a0*/  BSSY B0, `(.L_x_2) ;  /* 0x0000031000007945 */ /* 0x000fd80003800000 */
[----:B------:R-:W-:Y:S05]  /*01b0*/  @!P0 BRA `(.L_x_3) ;  /* 0x0000000000bc8947 */ /* 0x000fea0003800000 */
[----:B------:R-:W0:Y:S01]  /*01c0*/  S2UR UR8, SR_CgaCtaId ;  /* 0x00000000000879c3 */ /* 0x000e220000008800 */
[----:B------:R-:W-:Y:S01]  /*01d0*/  UMOV UR4, 0x400 ;  /* 0x0000040000047882 */ /* 0x000fe20000000000 */
[----:B------:R-:W-:Y:S01]  /*01e0*/  UMOV UR5, 0x1 ;  /* 0x0000000100057882 */ /* 0x000fe20000000000 */
[----:B------:R-:W-:Y:S02]  /*01f0*/  UMOV UR6, 0x4 ;  /* 0x0000000400067882 */ /* 0x000fe40000000000 */
[----:B------:R-:W-:-:S04]  /*0200*/  UIADD3 UR6, -UR6, 0x100000, URZ ;  /* 0x0010000006067890 */ /* 0x000fc8000fffe13f */
[----:B------:R-:W-:Y:S02]  /*0210*/  USHF.L.U32 UR7, UR6, 0xb, URZ ;  /* 0x0000000b06077899 */ /* 0x000fe4000800063f */
[----:B------:R-:W-:Y:S02]  /*0220*/  USHF.L.U32 UR6, UR6, 0x1, URZ ;  /* 0x0000000106067899 */ /* 0x000fe4000800063f */
[----:B0-----:R-:W-:Y:S02]  /*0230*/  ULEA UR8, UR8, UR4, 0x18 ;  /* 0x0000000408087291 */ /* 0x001fe4000f8ec03f */
[----:B------:R-:W-:-:S04]  /*0240*/  UIADD3 UR4, -UR5, 0x100000, URZ ;  /* 0x0010000005047890 */ /* 0x000fc8000fffe13f */
[----:B------:R-:W-:Y:S02]  /*0250*/  USHF.L.U32 UR5, UR4, 0xb, URZ ;  /* 0x0000000b04057899 */ /* 0x000fe4000800063f */
[----:B------:R-:W-:Y:S01]  /*0260*/  USHF.L.U32 UR4, UR4, 0x1, URZ ;  /* 0x0000000104047899 */ /* 0x000fe2000800063f */
[----:B------:R-:W0:Y:S11]  /*0270*/  FENCE.VIEW.ASYNC.S ;  /* 0x00000000000073c6 */ /* 0x000e360000000000 */
[----:B0-----:R0:W1:Y:S01]  /*0280*/  SYNCS.EXCH.64 URZ, [UR8], UR4 ;  /* 0x00000004083f75b2 */ /* 0x0010620008000100 */
[----:B------:R0:W2:Y:S01]  /*0290*/  SYNCS.EXCH.64 URZ, [UR8+0x88], UR6 ;  /* 0x00008806083f75b2 */ /* 0x0000a20008000100 */
[----:B------:R0:W3:Y:S01]  /*02a0*/  SYNCS.EXCH.64 URZ, [UR8+0x8], UR4 ;  /* 0x00000804083f75b2 */ /* 0x0000e20008000100 */
[----:B------:R0:W4:Y:S01]  /*02b0*/  SYNCS.EXCH.64 URZ, [UR8+0x90], UR6 ;  /* 0x00009006083f75b2 */ /* 0x0001220008000100 */
[----:B------:R0:W0:Y:S01]  /*02c0*/  SYNCS.EXCH.64 URZ, [UR8+0x10], UR4 ;  /* 0x00001004083f75b2 */ /* 0x0000220008000100 */
        /* <DEDUP_REMOVED lines=29> */
[----:B-1234-:R-:W-:Y:S01]  /*04a0*/  NOP ;  /* 0x0000000000007918 */ /* 0x01efe20000000000 */
.L_x_3:
[----:B0-----:R-:W-:Y:S05]  /*04b0*/  BSYNC B0 ;  /* 0x0000000000007941 */ /* 0x001fea0003800000 */
.L_x_2:
[----:B------:R-:W0:Y:S01]  /*04c0*/  S2UR UR8, SR_CTAID.X ;  /* 0x00000000000879c3 */ /* 0x000e220000002500 */
[----:B------:R-:W-:Y:S01]  /*04d0*/  SHF.R.S32.HI R5, RZ, 0x1f, R0 ;  /* 0x0000001fff057819 */ /* 0x000fe20000011400 */
[----:B------:R-:W1:Y:S01]  /*04e0*/  SHFL.IDX PT, R2, R2, RZ, 0x1f ;  /* 0x00001fff02027589 */ /* 0x000e6200000e0000 */
[----:B------:R-:W-:Y:S01]  /*04f0*/  ELECT P0, URZ, PT ;  /* 0x00000000003f782f */ /* 0x000fe20003800000 */
[----:B------:R-:W-:Y:S01]  /*0500*/  NOP ;  /* 0x0000000000007918 */ /* 0x000fe20000000000 */
[----:B------:R-:W-:Y:S01]  /*0510*/  LEA.HI R5, R5, R0, RZ, 0x7 ;  /* 0x0000000005057211 */ /* 0x000fe200078f38ff */
[----:B------:R-:W2:Y:S01]  /*0520*/  S2R R8, SR_CTAID.Y ;  /* 0x0000000000087919 */ /* 0x000ea20000002600 */
[----:B------:R-:W-:Y:S01]  /*0530*/  ULDC UR4, c[0x0][0x150] ;  /* 0x0000540000047ab9 */ /* 0x000fe20000000800 */
[----:B------:R-:W3:Y:S01]  /*0540*/  LDC R13, c[0x0][0x144] ;  /* 0x00005100ff0d7b82 */ /* 0x000ee20000000800 */
[----:B------:R-:W-:Y:S01]  /*0550*/  LOP3.LUT R5, R5, 0xffffff80, RZ, 0xc0, !PT ;  /* 0xffffff8005057812 */ /* 0x000fe200078ec0ff */
[----:B------:R-:W-:Y:S01]  /*0560*/  NOP ;  /* 0x0000000000007918 */ /* 0x000fe20000000000 */
[----:B------:R-:W-:-:S03]  /*0570*/  ISETP.NE.AND P2, PT, R4, RZ, PT ;  /* 0x000000ff0400720c */ /* 0x000fc60003f45270 */
[----:B------:R-:W-:Y:S02]  /*0580*/  IMAD.IADD R5, R0, 0x1, -R5 ;  /* 0x0000000100057824 */ /* 0x000fe400078e0a05 */
[----:B------:R-:W4:Y:S03]  /*0590*/  LDC R14, c[0x0][0x140] ;  /* 0x00005000ff0e7b82 */ /* 0x000f260000000800 */
[----:B------:R-:W-:Y:S02]  /*05a0*/  SHF.R.S32.HI R10, RZ, 0x1f, R5 ;  /* 0x0000001fff0a7819 */ /* 0x000fe40000011405 */
[----:B------:R-:W-:Y:S02]  /*05b0*/  LOP3.LUT P6, RZ, R5, 0x7, RZ, 0xc0, !PT ;  /* 0x0000000705ff7812 */ /* 0x000fe400078cc0ff */
[----:B------:R-:W-:Y:S01]  /*05c0*/  LEA.HI R10, R10, R5, RZ, 0x3 ;  /* 0x000000050a0a7211 */ /* 0x000fe200078f18ff */
[----:B------:R-:W5:Y:S01]  /*05d0*/  LDC R15, c[0x0][0x148] ;  /* 0x00005200ff0f7b82 */ /* 0x000f620000000800 */
[----:B0-----:R-:W-:-:S02]  /*05e0*/  I2FP.F32.U32 R7, UR8 ;  /* 0x0000000800077c45 */ /* 0x001fc40008201000 */
[----:B-1----:R-:W-:Y:S02]  /*05f0*/  ISETP.NE.OR P0, PT, R2, RZ, !P0 ;  /* 0x000000ff0200720c */ /* 0x002fe40004705670 */
[--C-:B------:R-:W-:Y:S01]  /*0600*/  SHF.R.S32.HI R2, RZ, 0x3, R10.reuse ;  /* 0x00000003ff027819 */ /* 0x100fe2000001140a */
[----:B------:R-:W-:Y:S01]  /*0610*/  FMUL R11, R7, UR4 ;  /* 0x00000004070b7c20 */ /* 0x000fe20008400000 */
[----:B------:R-:W-:Y:S01]  /*0620*/  SHF.R.S32.HI R7, RZ, 0x1f, R10 ;  /* 0x0000001fff077819 */ /* 0x000fe2000001140a */
[----:B------:R-:W-:Y:S01]  /*0630*/  ULDC UR4, c[0x0][0x154] ;  /* 0x0000550000047ab9 */ /* 0x000fe20000000800 */
[----:B------:R-:W-:Y:S02]  /*0640*/  SHF.R.S32.HI R10, RZ, 0x1f, R3 ;  /* 0x0000001fff0a7819 */ /* 0x000fe40000011403 */
[----:B------:R-:W-:Y:S01]  /*0650*/  LEA.HI R7, R7, R2, RZ, 0x2 ;  /* 0x0000000207077211 */ /* 0x000fe200078f10ff */
[----:B------:R-:W0:Y:S01]  /*0660*/  F2I.U32.TRUNC.NTZ R11, R11 ;  /* 0x0000000b000b7305 */ /* 0x000e22000020f000 */
[----:B------:R-:W-:-:S02]  /*0670*/  LEA.HI R10, R10, R3, RZ, 0x2 ;  /* 0x000000030a0a7211 */ /* 0x000fc400078f10ff */
[----:B------:R-:W-:Y:S01]  /*0680*/  LOP3.LUT R7, R7, 0xfffffffc, RZ, 0xc0, !PT ;  /* 0xfffffffc07077812 */ /* 0x000fe200078ec0ff */
[----:B------:R-:W-:Y:S01]  /*0690*/  VOTEU.ALL UP0, P0 ;  /* 0x00000000003f7886 */ /* 0x000fe20000000000 */
[----:B------:R-:W-:Y:S01]  /*06a0*/  LOP3.LUT R10, R10, 0x3ffffffc, RZ, 0xc0, !PT ;  /* 0x3ffffffc0a0a7812 */ /* 0x000fe200078ec0ff */
[----:B------:R-:W-:Y:S01]  /*06b0*/  VOTEU.ALL UP1, P0 ;  /* 0x00000000003f7886 */ /* 0x000fe20000020000 */
[----:B----4-:R-:W-:Y:S01]  /*06c0*/  ISETP.EQ.U32.AND P1, PT, R14, 0x1, PT ;  /* 0x000000010e00780c */ /* 0x010fe20003f22070 */
[----:B------:R-:W-:Y:S01]  /*06d0*/  IMAD.IADD R7, R2, 0x1, -R7 ;  /* 0x0000000102077824 */ /* 0x000fe200078e0a07 */
[----:B------:R-:W1:Y:S01]  /*06e0*/  @!UP0 S2UR UR7, SR_CgaCtaId ;  /* 0x00000000000789c3 */ /* 0x000e620000008800 */
[----:B------:R-:W-:Y:S01]  /*06f0*/  IMAD.IADD R10, R3, 0x1, -R10 ;  /* 0x00000001030a7824 */ /* 0x000fe200078e0a0a */
[----:B------:R-:W-:Y:S01]  /*0700*/  SHF.R.S32.HI R3, RZ, 0x1f, R6 ;  /* 0x0000001fff037819 */ /* 0x000fe20000011406 */
[----:B------:R-:W-:Y:S01]  /*0710*/  @!UP0 UMOV UR6, 0x400 ;  /* 0x0000040000068882 */ /* 0x000fe20000000000 */
[----:B------:R-:W-:-:S02]  /*0720*/  VIADD R14, R4, 0xffffffff ;  /* 0xffffffff040e7836 */ /* 0x000fc40000000000 */
[----:B0-----:R-:W-:Y:S01]  /*0730*/  IMAD.MOV R2, RZ, RZ, -R11 ;  /* 0x000000ffff027224 */ /* 0x001fe200078e0a0b */
[----:B--2---:R-:W-:Y:S01]  /*0740*/  I2FP.F32.U32 R11, R8 ;  /* 0x00000008000b7245 */ /* 0x004fe20000201000 */
[----:B------:R-:W-:Y:S01]  /*0750*/  IMAD R10, R10, 0x4, R7 ;  /* 0x000000040a0a7824 */ /* 0x000fe200078e0207 */
[----:B------:R-:W-:Y:S01]  /*0760*/  LEA.HI R3, R3, R6, RZ, 0x2 ;  /* 0x0000000603037211 */ /* 0x000fe200078f10ff */
[----:B---3--:R-:W-:Y:S01]  /*0770*/  IMAD R7, R13, R2, UR8 ;  /* 0x000000080d077e24 */ /* 0x008fe2000f8e0202 */
[----:B------:R-:W-:Y:S01]  /*0780*/  ISETP.GE.U32.AND P5, PT, R14, 0x2, PT ;  /* 0x000000020e00780c */ /* 0x000fe20003fa6070 */
[----:B------:R-:W-:Y:S01]  /*0790*/  FMUL R13, R11, UR4 ;  /* 0x000000040b0d7c20 */ /* 0x000fe20008400000 */
[----:B------:R-:W-:Y:S01]  /*07a0*/  LEA.HI R2, R10, R10, RZ, 0x1 ;  /* 0x0000000a0a027211 */ /* 0x000fe200078f08ff */
[----:B------:R-:W-:Y:S01]  /*07b0*/  UMOV UR4, 0x20 ;  /* 0x0000002000047882 */ /* 0x000fe20000000000 */
[----:B------:R-:W-:Y:S01]  /*07c0*/  LOP3.LUT R3, R3, 0xfffffffc, RZ, 0xc0, !PT ;  /* 0xfffffffc03037812 */ /* 0x000fe200078ec0ff */
[----:B------:R-:W-:-:S04]  /*07d0*/  @!UP0 UIADD3 UR4, -UR4, 0x100000, URZ ;  /* 0x0010000004048890 */ /* 0x000fc8000fffe13f */
[----:B------:R-:W-:Y:S02]  /*07e0*/  @!UP0 USHF.L.U32 UR5, UR4, 0xb, URZ ;  /* 0x0000000b04058899 */ /* 0x000fe4000800063f */
[----:B------:R-:W-:Y:S01]  /*07f0*/  @!UP0 USHF.L.U32 UR4, UR4, 0x1, URZ ;  /* 0x0000000104048899 */ /* 0x000fe2000800063f */
[----:B------:R-:W-:Y:S01]  /*0800*/  LOP3.LUT R11, R2, 0xfffffffe, RZ, 0xc0, !PT ;  /* 0xfffffffe020b7812 */ /* 0x000fe200078ec0ff */
[----:B------:R-:W0:Y:S01]  /*0810*/  F2I.U32.TRUNC.NTZ R13, R13 ;  /* 0x0000000d000d7305 */ /* 0x000e22000020f000 */
[----:B------:R-:W-:-:S03]  /*0820*/  IMAD.IADD R6, R6, 0x1, -R3 ;  /* 0x0000000106067824 */ /* 0x000fc600078e0a03 */
[C---:B------:R-:W-:Y:S02]  /*0830*/  IMAD.IADD R2, R10.reuse, 0x1, -R11 ;  /* 0x000000010a027824 */ /* 0x040fe400078e0a0b */
[----:B------:R-:W-:Y:S01]  /*0840*/  IMAD.SHL.U32 R11, R10, 0x4, RZ ;  /* 0x000000040a0b7824 */ /* 0x000fe200078e00ff */
[----:B------:R-:W-:Y:S01]  /*0850*/  ISETP.NE.AND P4, PT, R6, 0x3, PT ;  /* 0x000000030600780c */ /* 0x000fe20003f85270 */
[----:B-1----:R-:W-:Y:S01]  /*0860*/  @!UP0 ULEA UR6, UR7, UR6, 0x18 ;  /* 0x0000000607068291 */ /* 0x002fe2000f8ec03f */
[----:B------:R-:W-:Y:S01]  /*0870*/  ISETP.NE.AND P3, PT, R2, R7, PT ;  /* 0x000000070200720c */ /* 0x000fe20003f65270 */
[----:B------:R-:W-:Y:S01]  /*0880*/  VOTEU.ALL UP0, P0 ;  /* 0x00000000003f7886 */ /* 0x000fe20000000000 */
[----:B------:R-:W-:Y:S01]  /*0890*/  LOP3.LUT R11, R10, 0xc, R11, 0x78, !PT ;  /* 0x0000000c0a0b7812 */ /* 0x000fe200078e780b */
[----:B------:R-:W-:Y:S01]  /*08a0*/  IMAD.MOV.U32 R10, RZ, RZ, 0x1 ;  /* 0x00000001ff0a7424 */ /* 0x000fe200078e00ff */
[----:B------:R-:W-:Y:S01]  /*08b0*/  ISETP.EQ.OR P0, PT, R6, RZ, !P4 ;  /* 0x000000ff0600720c */ /* 0x000fe20006702670 */
[----:B0-----:R-:W-:-:S03]  /*08c0*/  IMAD.MOV R22, RZ, RZ, -R13 ;  /* 0x000000ffff167224 */ /* 0x001fc600078e0a0d */
[----:B------:R-:W-:Y:S01]  /*08d0*/  ISETP.EQ.AND P0, PT, R4, RZ, P0 ;  /* 0x000000ff0400720c */ /* 0x000fe20000702270 */
[----:B-----5:R-:W-:Y:S01]  /*08e0*/  IMAD R3, R15, R22, R8 ;  /* 0x000000160f037224 */ /* 0x020fe200078e0208 */
[----:B------:R-:W0:Y:S02]  /*08f0*/  FENCE.VIEW.ASYNC.S ;  /* 0x00000000000073c6 */ /* 0x000e240000000000 */
[----:B0-----:R0:W1:Y:S01]  /*0900*/  @!UP0 SYNCS.EXCH.64 URZ, [UR6+0x120], UR4 ;  /* 0x00012004063f85b2 */ /* 0x0010620008000100 */
[----:B------:R-:W-:Y:S02]  /*0910*/  SEL R4, RZ, 0x1, !P0 ;  /* 0x00000001ff047807 */ /* 0x000fe40004000000 */
[C---:B------:R-:W-:Y:S02]  /*0920*/  @P3 LEA.HI R2, R11.reuse, R11, RZ, 0x1 ;  /* 0x0000000b0b023211 */ /* 0x040fe400078f08ff */
[----:B------:R-:W-:Y:S02]  /*0930*/  ISETP.LT.U32.AND P0, PT, R11, 0x2, !P6 ;  /* 0x000000020b00780c */ /* 0x000fe40007701070 */
[----:B------:R-:W-:-:S02]  /*0940*/  @P3 SHF.R.S32.HI R2, RZ, 0x1, R2 ;  /* 0x00000001ff023819 */ /* 0x000fc40000011402 */
[----:B------:R-:W-:Y:S02]  /*0950*/  SEL R4, R4, 0x2, P5 ;  /* 0x0000000204047807 */ /* 0x000fe40002800000 */
[----:B------:R-:W-:Y:S02]  /*0960*/  @P3 ISETP.NE.AND P4, PT, R2, R3, PT ;  /* 0x000000030200320c */ /* 0x000fe40003f85270 */
[----:B------:R-:W-:Y:S02]  /*0970*/  SEL R5, RZ, 0x1, !P0 ;  /* 0x00000001ff057807 */ /* 0x000fe40004000000 */
[----:B------:R-:W-:Y:S01]  /*0980*/  @P3 SEL R10, RZ, 0x1, P4 ;  /* 0x00000001ff0a3807 */ /* 0x000fe20002000000 */
[----:B------:R0:W2:Y:S01]  /*0990*/  @!UP1 SYNCS.EXCH.64 URZ, [UR6+0x128], UR4 ;  /* 0x00012804063f95b2 */ /* 0x0000a20008000100 */
[----:B------:R-:W-:Y:S01]  /*09a0*/  NOP ;  /* 0x0000000000007918 */ /* 0x000fe20000000000 */
[----:B------:R-:W-:Y:S06]  /*09b0*/  @!P1 BRA `(.L_x_4) ;  /* 0x0000000000089947 */ /* 0x000fec0003800000 */
[----:B-12---:R-:W-:Y:S01]  /*09c0*/  UCGABAR_ARV ;  /* 0x00000000000079c7 */ /* 0x006fe20008000000 */
[----:B------:R-:W-:Y:S05]  /*09d0*/  BRA `(.L_x_5) ;  /* 0x0000000000047947 */ /* 0x000fea0003800000 */
.L_x_4:
[----:B-12---:R-:W-:Y:S01]  /*09e0*/  NOP ;  /* 0x0000000000007918 */ /* 0x006fe20000000000 */
.L_x_5:
[----:B------:R-:W1:Y:S01]  /*09f0*/  LDC R2, c[0x0][0x75c] ;  /* 0x0001d700ff027b82 */ /* 0x000e620000000800 */
[----:B------:R-:W-:Y:S01]  /*0a00*/  IMAD.MOV.U32 R3, RZ, RZ, RZ ;  /* 0x000000ffff037224 */ /* 0x000fe200078e00ff */
[----:B-1----:R-:W-:Y:S01]  /*0a10*/  ISETP.NE.AND P3, PT, R2, 0x1, PT ;  /* 0x000000010200780c */ /* 0x002fe20003f65270 */
[----:B------:R-:W-:-:S12]  /*0a20*/  IMAD.U32 R2, RZ, RZ, UR8 ;  /* 0x00000008ff027e24 */ /* 0x000fd8000f8e00ff */
[----:B------:R-:W1:Y:S01]  /*0a30*/  @P3 LDC R19, c[0x0][0x10] ;  /* 0x00000400ff133b82 */ /* 0x000e620000000800 */
[----:B------:R-:W-:Y:S02]  /*0a40*/  @P3 IMAD.MOV.U32 R9, RZ, RZ, RZ ;  /* 0x000000ffff093224 */ /* 0x000fe400078e00ff */
[----:B------:R-:W-:-:S05]  /*0a50*/  @P3 IMAD.MOV.U32 R13, RZ, RZ, RZ ;  /* 0x000000ffff0d3224 */ /* 0x000fca00078e00ff */
[----:B------:R-:W2:Y:S01]  /*0a60*/  @!P3 LDC R17, c[0x0][0xc] ;  /* 0x00000300ff11bb82 */ /* 0x000ea20000000800 */
[----:B-1----:R-:W-:-:S04]  /*0a70*/  @P3 IMAD.WIDE.U32 R18, R19, UR8, R8 ;  /* 0x0000000813123c25 */ /* 0x002fc8000f8e0008 */
[----:B--2---:R-:W-:-:S04]  /*0a80*/  @!P3 IMAD.WIDE.U32 R16, R8, R17, R2 ;  /* 0x000000110810b225 */ /* 0x004fc800078e0002 */
[----:B------:R-:W-:Y:S02]  /*0a90*/  @P3 IMAD.MOV.U32 R2, RZ, RZ, R18 ;  /* 0x000000ffff023224 */ /* 0x000fe400078e0012 */
[----:B------:R-:W-:Y:S02]  /*0aa0*/  @P3 IMAD.IADD R3, R19, 0x1, R13 ;  /* 0x0000000113033824 */ /* 0x000fe400078e020d */
[----:B------:R-:W-:Y:S02]  /*0ab0*/  @!P3 IMAD.MOV.U32 R2, RZ, RZ, R16 ;  /* 0x000000ffff02b224 */ /* 0x000fe400078e0010 */
[----:B------:R-:W-:Y:S01]  /*0ac0*/  @!P3 IMAD.MOV.U32 R3, RZ, RZ, R17 ;  /* 0x000000ffff03b224 */ /* 0x000fe200078e0011 */
[----:B------:R-:W-:Y:S06]  /*0ad0*/  @!P1 BRA `(.L_x_6) ;  /* 0x00000000000c9947 */ /* 0x000fec0003800000 */
[----:B------:R-:W-:Y:S01]  /*0ae0*/  UCGABAR_WAIT ;  /* 0x0000000000007dc7 */ /* 0x000fe20008000000 */
[----:B------:R-:W-:Y:S01]  /*0af0*/  CCTL.IVALL ;  /* 0x00000000ff00798f */ /* 0x000fe20002000000 */
[----:B------:R-:W-:Y:S05]  /*0b00*/  BRA `(.L_x_7) ;  /* 0x0000000000047947 */ /* 0x000fea0003800000 */
.L_x_6:
[----:B------:R-:W-:Y:S06]  /*0b10*/  BAR.SYNC.DEFER_BLOCKING 0x0 ;  /* 0x0000000000007b1d */ /* 0x000fec0000010000 */
.L_x_7:
[----:B------:R-:W-:Y:S05]  /*0b20*/  @!P2 BRA `(.L_x_8) ;  /* 0x000000700030a947 */ /* 0x000fea0003800000 */
[----:B------:R-:W-:-:S13]  /*0b30*/  ISETP.GT.U32.AND P0, PT, R14, 0x1, PT ;  /* 0x000000010e00780c */ /* 0x000fda0003f04070 */
[----:B0-----:R-:W-:Y:S05]  /*0b40*/  @P0 EXIT ;  /* 0x000000000000094d */ /* 0x001fea0003800000 */
[----:B------:R-:W-:Y:S01]  /*0b50*/  ULDC.64 UR4, c[0x0][0x750] ;  /* 0x0001d40000047ab9 */ /* 0x000fe20000000a00 */
[----:B------:R-:W-:Y:S01]  /*0b60*/  PRMT R18, RZ, 0x7610, R18 ;  /* 0x00007610ff127816 */ /* 0x000fe20000000012 */
[----:B------:R-:W-:Y:S01]  /*0b70*/  IMAD.MOV.U32 R6, RZ, RZ, -0x1 ;  /* 0xffffffffff067424 */ /* 0x000fe200078e00ff */
[----:B------:R-:W-:Y:S01]  /*0b80*/  ISETP.GE.U32.AND P0, PT, R2, UR4, PT ;  /* 0x0000000402007c0c */ /* 0x000fe2000bf06070 */
[----:B------:R-:W-:Y:S02]  /*0b90*/  IMAD.MOV.U32 R14, RZ, RZ, -0x1 ;  /* 0xffffffffff0e7424 */ /* 0x000fe400078e00ff */
[----:B------:R-:W-:Y:S01]  /*0ba0*/  IMAD.MOV.U32 R13, RZ, RZ, -0x1 ;  /* 0xffffffffff0d7424 */ /* 0x000fe200078e00ff */
[----:B------:R-:W-:-:S13]  /*0bb0*/  ISETP.GE.U32.AND.EX P0, PT, R3, UR5, PT, P0 ;  /* 0x0000000503007c0c */ /* 0x000fda000bf06100 */
[----:B------:R-:W-:Y:S05]  /*0bc0*/  @P0 BRA `(.L_x_9) ;  /* 0x0000000400280947 */ /* 0x000fea0003800000 */
[----:B------:R-:W0:Y:S01]  /*0bd0*/  LDC.64 R24, c[0x0][0x728] ;  /* 0x0001ca00ff187b82 */ /* 0x000e220000000a00 */
[----:B------:R-:W-:Y:S02]  /*0be0*/  IMAD.MOV.U32 R16, RZ, RZ, R2 ;  /* 0x000000ffff107224 */ /* 0x000fe400078e0002 */
[----:B------:R-:W-:-:S05]  /*0bf0*/  IMAD.MOV.U32 R17, RZ, RZ, R3 ;  /* 0x000000ffff117224 */ /* 0x000fca00078e0003 */
[----:B------:R-:W1:Y:S08]  /*0c00*/  LDC R6, c[0x0][0x730] ;  /* 0x0001cc00ff067b82 */ /* 0x000e700000000800 */
[----:B------:R-:W2:Y:S01]  /*0c10*/  LDC.64 R26, c[0x0][0x720] ;  /* 0x0001c800ff1a7b82 */ /* 0x000ea20000000a00 */
[----:B0-----:R-:W-:-:S04]  /*0c20*/  ISETP.NE.U32.AND P0, PT, R24, RZ, PT ;  /* 0x000000ff1800720c */ /* 0x001fc80003f05070 */
[----:B------:R-:W-:-:S13]  /*0c30*/  ISETP.NE.AND.EX P0, PT, R25, RZ, PT, P0 ;  /* 0x000000ff1900720c */ /* 0x000fda0003f05300 */
[----:B-12---:R-:W-:Y:S05]  /*0c40*/  @!P0 BRA `(.L_x_10) ;  /* 0x0000000000288947 */ /* 0x006fea0003800000 */
[----:B------:R-:W0:Y:S02]  /*0c50*/  LDC R13, c[0x0][0x734] ;  /* 0x0001cd00ff0d7b82 */ /* 0x000e240000000800 */
[----:B0-----:R-:W-:-:S05]  /*0c60*/  IADD3 R13, P0, R2, R13, RZ ;  /* 0x0000000d020d7210 */ /* 0x001fca0007f1e0ff */
[----:B------:R-:W-:-:S04]  /*0c70*/  IMAD.X R23, RZ, RZ, R3, P0 ;  /* 0x000000ffff177224 */ /* 0x000fc800000e0603 */
[----:B------:R-:W-:-:S04]  /*0c80*/  IMAD.WIDE.U32 R16, R23, R24, RZ ;  /* 0x0000001817107225 */ /* 0x000fc800078e00ff */
[----:B------:R-:W-:-:S04]  /*0c90*/  IMAD.WIDE.U32 R18, P0, R13, R25, R16 ;  /* 0x000000190d127225 */ /* 0x000fc80007800010 */
[----:B------:R-:W-:-:S04]  /*0ca0*/  IMAD.WIDE.U32 R16, R13, R24, RZ ;  /* 0x000000180d107225 */ /* 0x000fc800078e00ff */
[----:B------:R-:W-:Y:S01]  /*0cb0*/  IMAD.X R21, RZ, RZ, RZ, P0 ;  /* 0x000000ffff157224 */ /* 0x000fe200000e06ff */
[----:B------:R-:W-:Y:S01]  /*0cc0*/  IADD3 RZ, P0, R17, R18, RZ ;  /* 0x0000001211ff7210 */ /* 0x000fe20007f1e0ff */
[----:B------:R-:W-:-:S04]  /*0cd0*/  IMAD.MOV.U32 R20, RZ, RZ, R19 ;  /* 0x000000ffff147224 */ /* 0x000fc800078e0013 */
[----:B------:R-:W-:-:S08]  /*0ce0*/  IMAD.WIDE.U32.X R16, R23, R25, R20, P0 ;  /* 0x0000001917107225 */ /* 0x000fd000000e0414 */
.L_x_10:
[----:B------:R-:W0:Y:S01]  /*0cf0*/  LDC.64 R28, c[0x0][0x740] ;  /* 0x0001d000ff1c7b82 */ /* 0x000e220000000a00 */
[--C-:B------:R-:W-:Y:S01]  /*0d00*/  SHF.R.U64 R30, R16, R6, R17.reuse ;  /* 0x00000006101e7219 */ /* 0x100fe20000001211 */
[----:B------:R-:W-:Y:S01]  /*0d10*/  IMAD R22, R15, R22, R8 ;  /* 0x000000160f167224 */ /* 0x000fe200078e0208 */
[----:B------:R-:W-:Y:S02]  /*0d20*/  SHF.R.U32.HI R6, RZ, R6, R17 ;  /* 0x00000006ff067219 */ /* 0x000fe40000011611 */
[----:B------:R-:W-:-:S03]  /*0d30*/  IADD3 R9, P0, RZ, -R30, RZ ;  /* 0x8000001eff097210 */ /* 0x000fc60007f1e0ff */
[----:B------:R-:W1:Y:S02]  /*0d40*/  LDC R14, c[0x0][0x718] ;  /* 0x0001c600ff0e7b82 */ /* 0x000e640000000800 */
[----:B------:R-:W-:Y:S02]  /*0d50*/  IMAD.X R13, RZ, RZ, ~R6, P0 ;  /* 0x000000ffff0d7224 */ /* 0x000fe400000e0e06 */
[----:B------:R-:W-:-:S04]  /*0d60*/  IMAD.WIDE.U32 R16, R9, R26, R2 ;  /* 0x0000001a09107225 */ /* 0x000fc800078e0002 */
[----:B------:R-:W2:Y:S01]  /*0d70*/  LDC R20, c[0x0][0x708] ;  /* 0x0001c200ff147b82 */ /* 0x000ea20000000800 */
[----:B------:R-:W-:Y:S02]  /*0d80*/  IMAD R6, R13, R26, RZ ;  /* 0x0000001a0d067224 */ /* 0x000fe400078e02ff */
[----:B------:R-:W-:Y:S02]  /*0d90*/  IMAD.MOV.U32 R13, RZ, RZ, -0x1 ;  /* 0xffffffffff0d7424 */ /* 0x000fe400078e00ff */
[----:B------:R-:W-:Y:S02]  /*0da0*/  IMAD R9, R9, R27, R6 ;  /* 0x0000001b09097224 */ /* 0x000fe400078e0206 */
[----:B------:R-:W-:Y:S01]  /*0db0*/  IMAD.MOV.U32 R27, RZ, RZ, 0x1 ;  /* 0x00000001ff1b7424 */ /* 0x000fe200078e00ff */
[----:B------:R-:W3:Y:S01]  /*0dc0*/  LDC R24, c[0x0][0x758] ;  /* 0x0001d600ff187b82 */ /* 0x000ee20000000800 */
[----:B------:R-:W-:Y:S01]  /*0dd0*/  IMAD.IADD R9, R17, 0x1, R9 ;  /* 0x0000000111097824 */ /* 0x000fe200078e0209 */
[----:B0-----:R-:W-:-:S04]  /*0de0*/  ISETP.NE.U32.AND P0, PT, R28, RZ, PT ;  /* 0x000000ff1c00720c */ /* 0x001fc80003f05070 */
[----:B------:R-:W-:Y:S02]  /*0df0*/  ISETP.NE.AND.EX P0, PT, R29, RZ, PT, P0 ;  /* 0x000000ff1d00720c */ /* 0x000fe40003f05300 */
[----:B------:R-:W0:Y:S01]  /*0e00*/  LDC R21, c[0x0][0x700] ;  /* 0x0001c000ff157b82 */ /* 0x000e220000000800 */
[-CC-:B-1----:R-:W-:Y:S02]  /*0e10*/  SHF.R.U64 R18, R16, R14.reuse, R9.reuse ;  /* 0x0000000e10127219 */ /* 0x182fe40000001209 */
[----:B------:R-:W-:-:S05]  /*0e20*/  SHF.R.U32.HI R9, RZ, R14, R9 ;  /* 0x0000000eff097219 */ /* 0x000fca0000011609 */
[----:B------:R-:W1:Y:S01]  /*0e30*/  LDC R23, c[0x0][0x748] ;  /* 0x0001d200ff177b82 */ /* 0x000e620000000800 */
[-CC-:B--2---:R-:W-:Y:S02]  /*0e40*/  SHF.R.U64 R32, R18, R20.reuse, R9.reuse ;  /* 0x0000001412207219 */ /* 0x184fe40000001209 */
[----:B------:R-:W-:-:S05]  /*0e50*/  SHF.R.U32.HI R9, RZ, R20, R9 ;  /* 0x00000014ff097219 */ /* 0x000fca0000011609 */
[----:B------:R-:W2:Y:S01]  /*0e60*/  LDC R25, c[0x0][0x738] ;  /* 0x0001ce00ff197b82 */ /* 0x000ea20000000800 */
[-CC-:B---3--:R-:W-:Y:S02]  /*0e70*/  SHF.R.U64 R20, R32, R24.reuse, R9.reuse ;  /* 0x0000001820147219 */ /* 0x188fe40000001209 */
[-C--:B------:R-:W-:Y:S02]  /*0e80*/  SHF.L.U32 R6, R13, R24.reuse, RZ ;  /* 0x000000180d067219 */ /* 0x080fe400000006ff */
[----:B------:R-:W-:Y:S01]  /*0e90*/  SHF.R.U32.HI R9, RZ, R24, R9 ;  /* 0x00000018ff097219 */ /* 0x000fe20000011609 */
[----:B------:R-:W-:Y:S01]  /*0ea0*/  IMAD.MOV.U32 R8, RZ, RZ, R20 ;  /* 0x000000ffff087224 */ /* 0x000fe200078e0014 */
[----:B------:R-:W-:Y:S01]  /*0eb0*/  LOP3.LUT R13, RZ, R6, RZ, 0x33, !PT ;  /* 0x00000006ff0d7212 */ /* 0x000fe200078e33ff */
[----:B------:R-:W3:Y:S01]  /*0ec0*/  LDC R26, c[0x0][0x710] ;  /* 0x0001c400ff1a7b82 */ /* 0x000ee20000000800 */
[----:B------:R-:W-:Y:S05]  /*0ed0*/  @!P0 BRA `(.L_x_11) ;  /* 0x0000000000288947 */ /* 0x000fea0003800000 */
[----:B------:R-:W4:Y:S02]  /*0ee0*/  LDC R17, c[0x0][0x74c] ;  /* 0x0001d300ff117b82 */ /* 0x000f240000000800 */
[----:B----4-:R-:W-:-:S05]  /*0ef0*/  IADD3 R17, P0, R20, R17, RZ ;  /* 0x0000001114117210 */ /* 0x010fca0007f1e0ff */
        /* <DEDUP_REMOVED lines=8> */
.L_x_11:
[----:B-1----:R-:W-:Y:S01]  /*0f80*/  SHF.R.U64 R8, R8, R23, R9 ;  /* 0x0000001708087219 */ /* 0x002fe20000001209 */
[----:B0-----:R-:W-:Y:S01]  /*0f90*/  VIADD R9, R21, 0xffffffff ;  /* 0xffffffff15097836 */ /* 0x001fe20000000000 */
[----:B------:R-:W-:Y:S02]  /*0fa0*/  SHF.L.U32 R6, R27, R24, RZ ;  /* 0x000000181b067219 */ /* 0x000fe400000006ff */
[----:B------:R-:W-:Y:S01]  /*0fb0*/  LOP3.LUT R13, R32, R13, RZ, 0xc0, !PT ;  /* 0x0000000d200d7212 */ /* 0x000fe200078ec0ff */
[----:B------:R-:W-:Y:S01]  /*0fc0*/  IMAD.MOV R14, RZ, RZ, -R8 ;  /* 0x000000ffff0e7224 */ /* 0x000fe200078e0a08 */
[----:B------:R-:W-:Y:S02]  /*0fd0*/  SEL R7, R7, R22, !P3 ;  /* 0x0000001607077207 */ /* 0x000fe40005800000 */
[----:B------:R-:W-:Y:S01]  /*0fe0*/  LOP3.LUT R9, R18, R9, RZ, 0xc0, !PT ;  /* 0x0000000912097212 */ /* 0x000fe200078ec0ff */
[----:B------:R-:W-:Y:S02]  /*0ff0*/  IMAD R8, R6, R8, R13 ;  /* 0x0000000806087224 */ /* 0x000fe400078e020d */
[----:B--2---:R-:W-:-:S02]  /*1000*/  IMAD R6, R14, R25, R20 ;  /* 0x000000190e067224 */ /* 0x004fc400078e0214 */
[----:B---3--:R-:W-:Y:S02]  /*1010*/  IMAD R7, R8, R26, R7 ;  /* 0x0000001a08077224 */ /* 0x008fe400078e0207 */
[----:B------:R-:W-:Y:S02]  /*1020*/  IMAD R6, R6, R21, R9 ;  /* 0x0000001506067224 */ /* 0x000fe400078e0209 */
[----:B------:R-:W-:Y:S02]  /*1030*/  IMAD.MOV.U32 R18, RZ, RZ, 0x1 ;  /* 0x00000001ff127424 */ /* 0x000fe400078e00ff */
[----:B------:R-:W-:Y:S01]  /*1040*/  IMAD.MOV.U32 R13, RZ, RZ, R30 ;  /* 0x000000ffff0d7224 */ /* 0x000fe200078e001e */
[----:B------:R-:W-:Y:S02]  /*1050*/  SEL R14, R6, R7, !P3 ;  /* 0x00000007060e7207 */ /* 0x000fe40005800000 */
[----:B------:R-:W-:-:S07]  /*1060*/  SEL R6, R7, R6, !P3 ;  /* 0x0000000607067207 */ /* 0x000fce0005800000 */
.L_x_9:
[----:B------:R-:W-:-:S08]  /*1070*/  NOP ;  /* 0x0000000000007918 */ /* 0x000fd00000000000 */
[----:B------:R-:W0:Y:S02]  /*1080*/  USETMAXREG.TRY_ALLOC.CTAPOOL UP0, 0xe8 ;  /* 0x000000e8000079c8 */ /* 0x000e240008000600 */
[----:B0-----:R-:W-:-:S13]  /*1090*/  PLOP3.LUT P0, PT, PT, PT, UP0, 0x80, 0x0 ;  /* 0x000000000000781c */ /* 0x001fda0003f0f008 */
[----:B------:R-:W-:Y:S05]  /*10a0*/  @!P0 BRA `(.L_x_9) ;  /* 0xfffffffc00f08947 */ /* 0x000fea000383ffff */
[----:B------:R-:W-:Y:S01]  /*10b0*/  ULDC.64 UR4, c[0x0][0x698] ;  /* 0x0001a60000047ab9 */ /* 0x000fe20000000a00 */
[----:B------:R-:W-:Y:S01]  /*10c0*/  ULDC.64 UR16, c[0x0][0x208] ;  /* 0x0000820000107ab9 */ /* 0x000fe20000000a00 */
[----:B------:R-:W-:-:S04]  /*10d0*/  ISETP.NE.U32.AND P0, PT, RZ, UR4, PT ;  /* 0x00000004ff007c0c */ /* 0x000fc8000bf05070 */
[----:B------:R-:W-:-:S13]  /*10e0*/  ISETP.NE.AND.EX P0, PT, RZ, UR5, PT, P0 ;  /* 0x00000005ff007c0c */ /* 0x000fda000bf05300 */
[----:B------:R-:W-:Y:S05]  /*10f0*/  @!P0 BRA `(.L_x_12) ;  /* 0x00000000001c8947 */ /* 0x000fea0003800000 */
[----:B------:R-:W0:Y:S02]  /*1100*/  LDC.64 R8, c[0x0][0x698] ;  /* 0x0001a600ff087b82 */ /* 0x000e240000000a00 */
[----:B0-----:R-:W2:Y:S02]  /*1110*/  LDG.E.64 R8, desc[UR16][R8.64] ;  /* 0x0000001008087981 */ /* 0x001ea4000c1e1b00 */
[----:B--2---:R-:W-:-:S04]  /*1120*/  ISETP.NE.U32.AND P0, PT, R8, RZ, PT ;  /* 0x000000ff0800720c */ /* 0x004fc80003f05070 */
[----:B------:R-:W-:-:S13]  /*1130*/  ISETP.NE.AND.EX P0, PT, R9, RZ, PT, P0 ;  /* 0x000000ff0900720c */ /* 0x000fda0003f05300 */
[----:B------:R-:W-:Y:S05]  /*1140*/  @!P0 BRA `(.L_x_12) ;  /* 0x0000000000088947 */ /* 0x000fea0003800000 */
[----:B------:R0:W5:Y:S01]  /*1150*/  LD.E R15, desc[UR16][R8.64] ;  /* 0x00000010080f7980 */ /* 0x000162000c101900 */
[----:B------:R-:W-:Y:S05]  /*1160*/  BRA `(.L_x_13) ;  /* 0x0000000000207947 */ /* 0x000fea0003800000 */
.L_x_12:
[----:B------:R-:W-:Y:S02]  /*1170*/  ULDC.64 UR4, c[0x0][0x688] ;  /* 0x0001a20000047ab9 */ /* 0x000fe40000000a00 */
[----:B------:R-:W-:-:S04]  /*1180*/  ISETP.NE.U32.AND P0, PT, RZ, UR4, PT ;  /* 0x00000004ff007c0c */ /* 0x000fc8000bf05070 */
[----:B------:R-:W-:-:S13]  /*1190*/  ISETP.NE.AND.EX P0, PT, RZ, UR5, PT, P0 ;  /* 0x00000005ff007c0c */ /* 0x000fda000bf05300 */
[----:B------:R-:W-:Y:S05]  /*11a0*/  @!P0 BRA `(.L_x_14) ;  /* 0x00000000000c8947 */ /* 0x000fea0003800000 */
[----:B------:R-:W0:Y:S02]  /*11b0*/  LDC.64 R8, c[0x0][0x688] ;  /* 0x0001a200ff087b82 */ /* 0x000e240000000a00 */
[----:B0-----:R1:W5:Y:S01]  /*11c0*/  LDG.E R15, desc[UR16][R8.64] ;  /* 0x00000010080f7981 */ /* 0x001362000c1e1900 */
[----:B------:R-:W-:Y:S05]  /*11d0*/  BRA `(.L_x_13) ;  /* 0x0000000000047947 */ /* 0x000fea0003800000 */
.L_x_14:
[----:B------:R-:W2:Y:S02]  /*11e0*/  LDC R15, c[0x0][0x680] ;  /* 0x0001a000ff0f7b82 */ /* 0x000ea40000000800 */
.L_x_13:
[----:B------:R-:W-:Y:S02]  /*11f0*/  ULDC.64 UR4, c[0x0][0x6a0] ;  /* 0x0001a80000047ab9 */ /* 0x000fe40000000a00 */
[----:B------:R-:W-:-:S04]  /*1200*/  ISETP.NE.U32.AND P0, PT, RZ, UR4, PT ;  /* 0x00000004ff007c0c */ /* 0x000fc8000bf05070 */
[----:B------:R-:W-:-:S13]  /*1210*/  ISETP.NE.AND.EX P0, PT, RZ, UR5, PT, P0 ;  /* 0x00000005ff007c0c */ /* 0x000fda000bf05300 */
[----:B------:R-:W-:Y:S05]  /*1220*/  @!P0 BRA `(.L_x_15) ;  /* 0x00000000001c8947 */ /* 0x000fea0003800000 */
[----:B01----:R-:W0:Y:S02]  /*1230*/  LDC.64 R8, c[0x0][0x6a0] ;  /* 0x0001a800ff087b82 */ /* 0x003e240000000a00 */
[----:B0-----:R-:W3:Y:S02]  /*1240*/  LDG.E.64 R8, desc[UR16][R8.64] ;  /* 0x0000001008087981 */ /* 0x001ee4000c1e1b00 */
[----:B---3--:R-:W-:-:S04]  /*1250*/  ISETP.NE.U32.AND P0, PT, R8, RZ, PT ;  /* 0x000000ff0800720c */ /* 0x008fc80003f05070 */
[----:B------:R-:W-:-:S13]  /*1260*/  ISETP.NE.AND.EX P0, PT, R9, RZ, PT, P0 ;  /* 0x000000ff0900720c */ /* 0x000fda0003f05300 */
[----:B------:R-:W-:Y:S05]  /*1270*/  @!P0 BRA `(.L_x_15) ;  /* 0x0000000000088947 */ /* 0x000fea0003800000 */
[----:B------:R0:W5:Y:S01]  /*1280*/  LD.E R16, desc[UR16][R8.64] ;  /* 0x0000001008107980 */ /* 0x000162000c101900 */
[----:B------:R-:W-:Y:S05]  /*1290*/  BRA `(.L_x_16) ;  /* 0x0000000000207947 */ /* 0x000fea0003800000 */
.L_x_15:
[----:B------:R-:W-:Y:S02]  /*12a0*/  ULDC.64 UR4, c[0x0][0x690] ;  /* 0x0001a40000047ab9 */ /* 0x000fe40000000a00 */
[----:B------:R-:W-:-:S04]  /*12b0*/  ISETP.NE.U32.AND P0, PT, RZ, UR4, PT ;  /* 0x00000004ff007c0c */ /* 0x000fc8000bf05070 */
[----:B------:R-:W-:-:S13]  /*12c0*/  ISETP.NE.AND.EX P0, PT, RZ, UR5, PT, P0 ;  /* 0x00000005ff007c0c */ /* 0x000fda000bf05300 */
[----:B------:R-:W-:Y:S05]  /*12d0*/  @!P0 BRA `(.L_x_17) ;  /* 0x00000000000c8947 */ /* 0x000fea0003800000 */
[----:B------:R-:W3:Y:S02]  /*12e0*/  LDC.64 R16, c[0x0][0x690] ;  /* 0x0001a400ff107b82 */ /* 0x000ee40000000a00 */
[----:B---3--:R3:W5:Y:S01]  /*12f0*/  LDG.E R16, desc[UR16][R16.64] ;  /* 0x0000001010107981 */ /* 0x008762000c1e1900 */
[----:B------:R-:W-:Y:S05]  /*1300*/  BRA `(.L_x_16) ;  /* 0x0000000000047947 */ /* 0x000fea0003800000 */
.L_x_17:
[----:B------:R-:W4:Y:S02]  /*1310*/  LDC R16, c[0x0][0x684] ;  /* 0x0001a100ff107b82 */ /* 0x000f240000000800 */
.L_x_16:
[----:B------:R-:W-:-:S13]  /*1320*/  LOP3.LUT P0, RZ, R18, 0xff, RZ, 0xc0, !PT ;  /* 0x000000ff12ff7812 */ /* 0x000fda000780c0ff */
[----:B------:R-:W-:Y:S05]  /*1330*/  @!P0 EXIT ;  /* 0x000000000000894d */ /* 0x000fea0003800000 */
[----:B------:R-:W-:Y:S01]  /*1340*/  ULDC UR4, c[0x0][0x28c] ;  /* 0x0000a30000047ab9 */ /* 0x000fe20000000800 */
[----:B------:R-:W-:Y:S01]  /*1350*/  LOP3.LUT R91, R4, 0x1, RZ, 0xfc, !PT ;  /* 0x00000001045b7812 */ /* 0x000fe200078efcff */
[----:B------:R-:W-:-:S04]  /*1360*/  UIADD3 UR4, UR4, 0x3f, URZ ;  /* 0x0000003f04047890 */ /* 0x000fc8000fffe03f */
[----:B------:R-:W-:-:S04]  /*1370*/  USHF.R.S32.HI UR5, URZ, 0x1f, UR4 ;  /* 0x0000001f3f057899 */ /* 0x000fc80008011404 */
[----:B------:R-:W-:-:S03]  /*1380*/  ULEA.HI UR5, UR5, UR4, URZ, 0x6 ;  /* 0x0000000405057291 */ /* 0x000fc6000f8f303f */
[----:B------:R-:W-:Y:S01]  /*1390*/  UMOV UR4, URZ ;  /* 0x0000003f00047c82 */ /* 0x000fe20008000000 */
[----:B------:R-:W-:-:S03]  /*13a0*/  USHF.R.S32.HI UR8, URZ, 0x6, UR5 ;  /* 0x000000063f087899 */ /* 0x000fc60008011405 */
[----:B------:R-:W-:-:S09]  /*13b0*/  UMOV UR5, URZ ;  /* 0x0000003f00057c82 */ /* 0x000fd20008000000 */
.L_x_156:
[----:B------:R-:W-:Y:S01]  /*13c0*/  LOP3.LUT R7, R0, 0x80, RZ, 0xc0, !PT ;  /* 0x0000008000077812 */ /* 0x000fe200078ec0ff */
[----:B------:R-:W-:Y:S01]  /*13d0*/  UMOV UR6, URZ ;  /* 0x0000003f00067c82 */ /* 0x000fe20008000000 */
[----:B------:R-:W-:Y:S01]  /*13e0*/  IMAD.MOV.U32 R164, RZ, RZ, RZ ;  /* 0x000000ffffa47224 */ /* 0x000fe200078e00ff */
[----:B------:R-:W-:Y:S02]  /*13f0*/  CS2R R22, SRZ ;  /* 0x0000000000167805 */ /* 0x000fe4000001ff00 */
[----:B01----:R-:W-:Y:S01]  /*1400*/  SHF.R.U32.HI R8, RZ, 0x7, R7 ;  /* 0x00000007ff087819 */ /* 0x003fe20000011607 */
[----:B------:R-:W-:Y:S01]  /*1410*/  IMAD.MOV.U32 R162, RZ, RZ, RZ ;  /* 0x000000ffffa27224 */ /* 0x000fe200078e00ff */
[----:B------:R-:W-:Y:S01]  /*1420*/  VIMNMX R7, RZ, UR8, PT ;  /* 0x00000008ff077c48 */ /* 0x000fe2000bfe0100 */
[----:B------:R-:W-:Y:S01]  /*1430*/  IMAD.MOV.U32 R160, RZ, RZ, RZ ;  /* 0x000000ffffa07224 */ /* 0x000fe200078e00ff */
[----:B------:R-:W-:Y:S01]  /*1440*/  CS2R R20, SRZ ;  /* 0x0000000000147805 */ /* 0x000fe2000001ff00 */
[----:B------:R-:W-:Y:S01]  /*1450*/  IMAD.MOV.U32 R158, RZ, RZ, RZ ;  /* 0x000000ffff9e7224 */ /* 0x000fe200078e00ff */
[----:B------:R-:W0:Y:S01]  /*1460*/  SHFL.IDX PT, R8, R8, RZ, 0x1f ;  /* 0x00001fff08087589 */ /* 0x000e2200000e0000 */
[----:B------:R-:W-:Y:S01]  /*1470*/  IADD3 R7, -R7, UR8, RZ ;  /* 0x0000000807077c10 */ /* 0x000fe2000fffe1ff */
[----:B------:R-:W-:Y:S01]  /*1480*/  IMAD.MOV.U32 R156, RZ, RZ, RZ ;  /* 0x000000ffff9c7224 */ /* 0x000fe200078e00ff */
[----:B------:R-:W-:Y:S01]  /*1490*/  CS2R R18, SRZ ;  /* 0x0000000000127805 */ /* 0x000fe2000001ff00 */
[----:B------:R-:W-:Y:S01]  /*14a0*/  IMAD.MOV.U32 R154, RZ, RZ, RZ ;  /* 0x000000ffff9a7224 */ /* 0x000fe200078e00ff */
[----:B------:R-:W-:Y:S01]  /*14b0*/  ISETP.GE.AND P0, PT, R7, 0x1, PT ;  /* 0x000000010700780c */ /* 0x000fe20003f06270 */
[----:B------:R-:W-:Y:S01]  /*14c0*/  IMAD.MOV.U32 R152, RZ, RZ, RZ ;  /* 0x000000ffff987224 */ /* 0x000fe200078e00ff */
[----:B------:R-:W-:Y:S01]  /*14d0*/  CS2R R24, SRZ ;  /* 0x0000000000187805 */ /* 0x000fe2000001ff00 */
        /* <DEDUP_REMOVED lines=11> */
[----:B-----5:R-:W-:Y:S01]  /*1590*/  CS2R R36, SRZ ;  /* 0x0000000000247805 */ /* 0x020fe2000001ff00 */
[----:B------:R-:W-:Y:S01]  /*15a0*/  IMAD.MOV.U32 R138, RZ, RZ, RZ ;  /* 0x000000ffff8a7224 */ /* 0x000fe200078e00ff */
[----:B----4-:R-:W-:Y:S01]  /*15b0*/  CS2R R38, SRZ ;  /* 0x0000000000267805 */ /* 0x010fe2000001ff00 */
[----:B------:R-:W-:Y:S01]  /*15c0*/  IMAD.MOV.U32 R136, RZ, RZ, RZ ;  /* 0x000000ffff887224 */ /* 0x000fe200078e00ff */
[----:B------:R-:W-:-:S02]  /*15d0*/  CS2R R40, SRZ ;  /* 0x0000000000287805 */ /* 0x000fc4000001ff00 */
[----:B0-----:R-:W-:Y:S01]  /*15e0*/  R2UR UR7, R8 ;  /* 0x00000000080772ca */ /* 0x001fe200000e0000 */
        /* <DEDUP_REMOVED lines=46> */
[----:B------:R-:W-:-:S02]  /*18d0*/  IMAD.MOV.U32 R88, RZ, RZ, RZ ;  /* 0x000000ffff587224 */ /* 0x000fc400078e00ff */
[----:B------:R-:W-:Y:S02]  /*18e0*/  IMAD.MOV.U32 R168, RZ, RZ, RZ ;  /* 0x000000ffffa87224 */ /* 0x000fe400078e00ff */
[----:B------:R-:W-:Y:S02]  /*18f0*/  IMAD.MOV.U32 R166, RZ, RZ, RZ ;  /* 0x000000ffffa67224 */ /* 0x000fe400078e00ff */
[----:B------:R-:W-:Y:S02]  /*1900*/  IMAD.MOV.U32 R172, RZ, RZ, RZ ;  /* 0x000000ffffac7224 */ /* 0x000fe400078e00ff */
[----:B------:R-:W-:Y:S02]  /*1910*/  IMAD.MOV.U32 R170, RZ, RZ, RZ ;  /* 0x000000ffffaa7224 */ /* 0x000fe400078e00ff */
[----:B------:R-:W-:Y:S02]  /*1920*/  IMAD.MOV.U32 R176, RZ, RZ, RZ ;  /* 0x000000ffffb07224 */ /* 0x000fe400078e00ff */
        /* <DEDUP_REMOVED lines=13> */
[----:B------:R-:W-:Y:S01]  /*1a00*/  IMAD.MOV.U32 R198, RZ, RZ, RZ ;  /* 0x000000ffffc67224 */ /* 0x000fe200078e00ff */
[----:B------:R-:W-:Y:S06]  /*1a10*/  @!P0 BRA `(.L_x_18) ;  /* 0x00000008005c8947 */ /* 0x000fec0003800000 */
[----:B------:R-:W0:Y:S01]  /*1a20*/  S2UR UR10, SR_CgaCtaId ;  /* 0x00000000000a79c3 */ /* 0x000e220000008800 */
[----:B------:R-:W-:Y:S01]  /*1a30*/  ULEA.HI UR6, UR7, UR7, URZ, 0x1 ;  /* 0x0000000707067291 */ /* 0x000fe2000f8f083f */
[----:B------:R-:W-:Y:S01]  /*1a40*/  IMAD.MOV.U32 R164, RZ, RZ, RZ ;  /* 0x000000ffffa47224 */ /* 0x000fe200078e00ff */
[----:B------:R-:W-:Y:S01]  /*1a50*/  UMOV UR9, 0x400 ;  /* 0x0000040000097882 */ /* 0x000fe20000000000 */
[----:B------:R-:W-:Y:S01]  /*1a60*/  IMAD.U32 R93, RZ, RZ, UR4 ;  /* 0x00000004ff5d7e24 */ /* 0x000fe2000f8e00ff */
[----:B------:R-:W-:Y:S01]  /*1a70*/  ULOP3.LUT UR6, UR6, 0x1ffffe, URZ, 0xc0, !UPT ;  /* 0x001ffffe06067892 */ /* 0x000fe2000f8ec03f */
[----:B------:R-:W-:Y:S01]  /*1a80*/  IMAD.U32 R8, RZ, RZ, UR5 ;  /* 0x00000005ff087e24 */ /* 0x000fe2000f8e00ff */
[----:B------:R-:W-:Y:S02]  /*1a90*/  UPLOP3.LUT UP0, UPT, UPT, UPT, UPT, 0x40, 0x0 ;  /* 0x000000000000789c */ /* 0x000fe40003f0e870 */
[----:B------:R-:W-:Y:S01]  /*1aa0*/  UIADD3 UR6, UR7, -UR6, URZ ;  /* 0x8000000607067290 */ /* 0x000fe2000fffe03f */
[----:B------:R-:W-:Y:S01]  /*1ab0*/  ULDC UR19, c[0x0][0x644] ;  /* 0x0001910000137ab9 */ /* 0x000fe20000000800 */
[----:B0-----:R-:W-:-:S03]  /*1ac0*/  ULEA UR9, UR10, UR9, 0x18 ;  /* 0x000000090a097291 */ /* 0x001fc6000f8ec03f */
[----:B------:R-:W-:Y:S01]  /*1ad0*/  UMOV UR10, UR5 ;  /* 0x00000005000a7c82 */ /* 0x000fe20008000000 */
[----:B------:R-:W-:-:S04]  /*1ae0*/  ULEA UR6, UR6, UR9, 0xb ;  /* 0x0000000906067291 */ /* 0x000fc8000f8e583f */
[----:B------:R-:W-:-:S04]  /*1af0*/  UIADD3 UR6, UR6, 0x200, URZ ;  /* 0x0000020006067890 */ /* 0x000fc8000fffe03f */
[----:B------:R-:W-:-:S03]  /*1b00*/  USHF.R.U32.HI UR7, URZ, 0x4, UR6 ;  /* 0x000000043f077899 */ /* 0x000fc60008011606 */
[----:B------:R-:W-:Y:S01]  /*1b10*/  UMOV UR6, URZ ;  /* 0x0000003f00067c82 */ /* 0x000fe20008000000 */
[----:B------:R-:W-:-:S03]  /*1b20*/  ULOP3.LUT UR9, UR7, 0x3fff, URZ, 0xc0, !UPT ;  /* 0x00003fff07097892 */ /* 0x000fc6000f8ec03f */
[----:B------:R-:W-:-:S09]  /*1b30*/  UMOV UR7, URZ ;  /* 0x0000003f00077c82 */ /* 0x000fd20008000000 */
.L_x_26:
[----:B------:R-:W-:-:S13]  /*1b40*/  ISETP.NE.AND P1, PT, R91, 0x3, PT ;  /* 0x000000035b00780c */ /* 0x000fda0003f25270 */
[----:B0-----:R-:W-:Y:S05]  /*1b50*/  @!P1 BRA `(.L_x_19) ;  /* 0x0000000000049947 */ /* 0x001fea0003800000 */
[----:B------:R-:W-:Y:S01]  /*1b60*/  BPT.TRAP 0x1 ;  /* 0x000000040000795c */ /* 0x000fe20000300000 */
.L_x_19:
[----:B------:R-:W0:Y:S01]  /*1b70*/  S2UR UR12, SR_CgaCtaId ;  /* 0x00000000000c79c3 */ /* 0x000e220000008800 */
[----:B------:R-:W-:Y:S01]  /*1b80*/  UMOV UR11, 0x400 ;  /* 0x00000400000b7882 */ /* 0x000fe20000000000 */
[----:B---3--:R-:W-:Y:S01]  /*1b90*/  SHF.L.U32 R17, R93, 0x1f, RZ ;  /* 0x0000001f5d117819 */ /* 0x008fe200000006ff */
[----:B0-----:R-:W-:-:S04]  /*1ba0*/  ULEA UR18, UR12, UR11, 0x18 ;  /* 0x0000000b0c127291 */ /* 0x001fc8000f8ec03f */
[----:B------:R-:W-:-:S09]  /*1bb0*/  ULEA UR11, UR10, UR18, 0x3 ;  /* 0x000000120a0b7291 */ /* 0x000fd2000f8e183f */
[----:B------:R0:W1:Y:S01]  /*1bc0*/  SYNCS.PHASECHK.TRANS64.TRYWAIT P0, [UR11], R17 ;  /* 0x00000011ff0075a7 */ /* 0x000062000800014b */
[----:B------:R-:W-:Y:S05]  /*1bd0*/  @!P1 BRA `(.L_x_20) ;  /* 0x0000000000049947 */ /* 0x000fea0003800000 */
[----:B------:R-:W-:Y:S01]  /*1be0*/  BPT.TRAP 0x1 ;  /* 0x000000040000795c */ /* 0x000fe20000300000 */
.L_x_20:
[C---:B------:R-:W-:Y:S02]  /*1bf0*/  IMAD.SHL.U32 R9, R0.reuse, 0x20, RZ ;  /* 0x0000002000097824 */ /* 0x040fe400078e00ff */
[C---:B------:R-:W-:Y:S02]  /*1c00*/  IMAD.SHL.U32 R204, R0.reuse, 0x200, RZ ;  /* 0x0000020000cc7824 */ /* 0x040fe400078e00ff */
[----:B------:R-:W-:Y:S01]  /*1c10*/  IMAD.SHL.U32 R206, R0, 0x10, RZ ;  /* 0x0000001000ce7824 */ /* 0x000fe200078e00ff */
[----:B------:R-:W-:-:S04]  /*1c20*/  LOP3.LUT R9, R9, 0x1c00, RZ, 0xc0, !PT ;  /* 0x00001c0009097812 */ /* 0x000fc800078ec0ff */
[----:B------:R-:W-:Y:S01]  /*1c30*/  LOP3.LUT R9, R9, 0x200, R204, 0xf8, !PT ;  /* 0x0000020009097812 */ /* 0x000fe200078ef8cc */
[----:B------:R-:W-:-:S03]  /*1c40*/  IMAD.U32 R204, RZ, RZ, UR10 ;  /* 0x0000000affcc7e24 */ /* 0x000fc6000f8e00ff */
[----:B------:R-:W-:-:S04]  /*1c50*/  LOP3.LUT R9, R9, 0x1c0, R206, 0xf8, !PT ;  /* 0x000001c009097812 */ /* 0x000fc800078ef8ce */
[----:B------:R-:W-:-:S04]  /*1c60*/  LOP3.LUT R9, R9, 0x20, R206, 0xf8, !PT ;  /* 0x0000002009097812 */ /* 0x000fc800078ef8ce */
[----:B------:R-:W-:-:S05]  /*1c70*/  SHF.R.U32.HI R9, RZ, 0x3, R9 ;  /* 0x00000003ff097819 */ /* 0x000fca0000011609 */
[----:B------:R-:W-:Y:S01]  /*1c80*/  IMAD R9, R204, 0x400, R9 ;  /* 0x00000400cc097824 */ /* 0x000fe200078e0209 */
[----:B-1----:R-:W-:Y:S06]  /*1c90*/  @P0 BRA `(.L_x_21) ;  /* 0x0000000000080947 */ /* 0x002fec0003800000 */
[----:B------:R-:W1:Y:S02]  /*1ca0*/  SYNCS.PHASECHK.TRANS64.TRYWAIT P0, [UR11], R17 ;  /* 0x00000011ff0075a7 */ /* 0x000e64000800014b */
[----:B-1----:R-:W-:Y:S05]  /*1cb0*/  @!P0 BRA `(.L_x_22) ;  /* 0x0000007c003c8947 */ /* 0x002fea0003800000 */
.L_x_21:
[----:B------:R-:W3:Y:S01]  /*1cc0*/  LDS R89, [R9+UR18+0x33200] ;  /* 0x0332001209597984 */ /* 0x000ee20008000800 */
[----:B------:R-:W-:Y:S02]  /*1cd0*/  UIADD3 UR11, UR18, 0x11200, URZ ;  /* 0x00011200120b7890 */ /* 0x000fe4000fffe03f */
[----:B------:R-:W-:Y:S02]  /*1ce0*/  USEL UR7, UR7, URZ, !UP0 ;  /* 0x0000003f07077287 */ /* 0x000fe4000c000000 */
[----:B------:R-:W-:Y:S02]  /*1cf0*/  USHF.R.U32.HI UR11, URZ, 0x4, UR11 ;  /* 0x000000043f0b7899 */ /* 0x000fe4000801160b */
[----:B------:R-:W-:Y:S02]  /*1d00*/  ULOP3.LUT UR12, UR9, 0x10000, URZ, 0xfc, !UPT ;  /* 0x00010000090c7892 */ /* 0x000fe4000f8efc3f */
[----:B------:R-:W-:Y:S02]  /*1d10*/  ULOP3.LUT UR11, UR11, 0x3fff, URZ, 0xc0, !UPT ;  /* 0x00003fff0b0b7892 */ /* 0x000fe4000f8ec03f */
[----:B------:R-:W-:-:S02]  /*1d20*/  UISETP.NE.U32.AND UP0, UPT, UR7, URZ, UPT ;  /* 0x0000003f0700728c */ /* 0x000fc4000bf05070 */
[----:B------:R-:W-:Y:S02]  /*1d30*/  ULOP3.LUT UR11, UR11, 0x10000, URZ, 0xfc, !UPT ;  /* 0x000100000b0b7892 */ /* 0x000fe4000f8efc3f */
[----:B------:R-:W-:Y:S02]  /*1d40*/  ULEA UR12, UR10, UR12, 0x8 ;  /* 0x0000000c0a0c7291 */ /* 0x000fe4000f8e403f */
[----:B------:R-:W-:Y:S01]  /*1d50*/  ULEA UR14, UR10, UR11, 0x9 ;  /* 0x0000000b0a0e7291 */ /* 0x000fe2000f8e483f */
[----:B------:R-:W-:Y:S01]  /*1d60*/  UMOV UR13, 0xc0000010 ;  /* 0xc0000010000d7882 */ /* 0x000fe20000000000 */
[----:B------:R-:W-:Y:S01]  /*1d70*/  UMOV UR15, 0x80000020 ;  /* 0x80000020000f7882 */ /* 0x000fe20000000000 */
[----:B------:R-:W-:Y:S01]  /*1d80*/  UIADD3 UR6, UR6, 0x1, URZ ;  /* 0x0000000106067890 */ /* 0x000fe2000fffe03f */
[----:B---3--:R-:W-:-:S06]  /*1d90*/  WARPGROUP.ARRIVE ;  /* 0x00000000000079c5 */ /* 0x008fcc0000000000 */
[----:B------:R-:W-:Y:S01]  /*1da0*/  QGMMA.SP.64x128x64.F32.E4M3.E4M3 R24, gdesc[UR12], R24, UP0, R89, gsb0 ;  /* 0x05e059000c1879f3 */ /* 0x000fe2000b800a18 */
[----:B------:R-:W-:-:S04]  /*1db0*/  UISETP.NE.AND UP0, UPT, UR6, UR19, UPT ;  /* 0x000000130600728c */ /* 0x000fc8000bf05270 */
[----:B------:R-:W-:-:S04]  /*1dc0*/  USEL UR7, URZ, 0x1, UP0 ;  /* 0x000000013f077887 */ /* 0x000fc80008000000 */
[----:B------:R-:W-:-:S06]  /*1dd0*/  UISETP.NE.AND UP0, UPT, UR7, URZ, UPT ;  /* 0x0000003f0700728c */ /* 0x000fcc000bf05270 */
[----:B------:R-:W-:Y:S01]  /*1de0*/  PLOP3.LUT P0, PT, PT, PT, UP0, 0x80, 0x0 ;  /* 0x000000000000781c */ /* 0x000fe20003f0f008 */
[----:B------:R-:W-:-:S12]  /*1df0*/  WARPGROUP.DEPBAR.LE gsb0, 0x0 ;  /* 0x00008000000079c5 */ /* 0x000fd80000010000 */
[----:B------:R-:W-:Y:S05]  /*1e00*/  @!P0 BRA `(.L_x_23) ;  /* 0x0000000400088947 */ /* 0x000fea0003800000 */
[----:B------:R-:W-:Y:S01]  /*1e10*/  FADD R21, R24, R21 ;  /* 0x0000001518157221 */ /* 0x000fe20000000000 */
[----:B------:R-:W-:-:S01]  /*1e20*/  FADD R198, R25, R198 ;  /* 0x000000c619c67221 */ /* 0x000fc20000000000 */
        /* <DEDUP_REMOVED lines=62> */
[----:B------:R-:W-:-:S02]  /*2210*/  WARPGROUP.DEPBAR.LE gsb0, 0x0 ;  /* 0x00008000000079c5 */ /* 0x000fc40000010000 */
[----:B------:R-:W-:-:S05]  /*2220*/  UMOV UR6, URZ ;  /* 0x0000003f00067c82 */ /* 0x000fca0008000000 */
.L_x_23:
[----:B------:R-:W-:Y:S05]  /*2230*/  @!P1 BRA `(.L_x_24) ;  /* 0x0000000000049947 */ /* 0x000fea0003800000 */
[----:B------:R-:W-:Y:S01]  /*2240*/  BPT.TRAP 0x1 ;  /* 0x000000040000795c */ /* 0x000fe20000300000 */
.L_x_24:
[----:B------:R-:W-:-:S13]  /*2250*/  LOP3.LUT P0, RZ, R10, R5, RZ, 0xc0, !PT ;  /* 0x000000050aff7212 */ /* 0x000fda000780c0ff */
[----:B------:R-:W-:-:S05]  /*2260*/  @P0 LEA R9, R8, UR18, 0x3 ;  /* 0x0000001208090c11 */ /* 0x000fca000f8e18ff */
[----:B-1----:R-:W-:-:S05]  /*2270*/  @P0 VIADD R204, R9, 0x88 ;  /* 0x0000008809cc0836 */ /* 0x002fca0000000000 */
[----:B------:R-:W-:-:S04]  /*2280*/  @P0 PRMT R204, R11, 0x654, R204 ;  /* 0x000006540bcc0816 */ /* 0x000fc800000000cc */
[----:B------:R1:W-:Y:S01]  /*2290*/  @P0 SYNCS.ARRIVE.TRANS64.RED.A1T0 RZ, [R204+URZ], RZ ;  /* 0x000000ffccff09a7 */ /* 0x0003e2000810043f */
[----:B------:R-:W-:-:S13]  /*22a0*/  ISETP.GT.U32.AND P0, PT, R4, 0x1, PT ;  /* 0x000000010400780c */ /* 0x000fda0003f04070 */
[----:B-1----:R-:W-:Y:S05]  /*22b0*/  @P0 BRA `(.L_x_25) ;  /* 0x0000000000040947 */ /* 0x002fea0003800000 */
[----:B------:R-:W-:Y:S01]  /*22c0*/  BPT.TRAP 0x1 ;  /* 0x000000040000795c */ /* 0x000fe20000300000 */
.L_x_25:
[----:B------:R-:W-:Y:S01]  /*22d0*/  UIADD3 UR10, UR10, 0x1, URZ ;  /* 0x000000010a0a7890 */ /* 0x000fe2000fffe03f */
[C---:B------:R-:W-:Y:S01]  /*22e0*/  ISETP.GT.AND P1, PT, R7.reuse, 0x1, PT ;  /* 0x000000010700780c */ /* 0x040fe20003f24270 */
[----:B------:R-:W-:Y:S02]  /*22f0*/  VIADD R8, R8, 0x1 ;  /* 0x0000000108087836 */ /* 0x000fe40000000000 */
[----:B------:R-:W-:Y:S01]  /*2300*/  UISETP.NE.AND UP1, UPT, UR10, 0x11, UPT ;  /* 0x000000110a00788c */ /* 0x000fe2000bf25270 */
[----:B------:R-:W-:Y:S02]  /*2310*/  VIADD R7, R7, 0xffffffff ;  /* 0xffffffff07077836 */ /* 0x000fe40000000000 */
[C---:B------:R-:W-:Y:S01]  /*2320*/  ISETP.NE.AND P0, PT, R8.reuse, 0x11, PT ;  /* 0x000000110800780c */ /* 0x040fe20003f05270 */
[----:B------:R-:W-:Y:S02]  /*2330*/  USEL UR7, URZ, 0x1, UP1 ;  /* 0x000000013f077887 */ /* 0x000fe40008800000 */
[----:B------:R-:W-:Y:S01]  /*2340*/  USEL UR10, UR10, URZ, UP1 ;  /* 0x0000003f0a0a7287 */ /* 0x000fe20008800000 */
[----:B------:R-:W-:-:S03]  /*2350*/  SEL R8, R8, RZ, P0 ;  /* 0x000000ff08087207 */ /* 0x000fc60000000000 */
[----:B------:R-:W-:Y:S01]  /*2360*/  LOP3.LUT R93, R93, UR7, RZ, 0x3c, !PT ;  /* 0x000000075d5d7c12 */ /* 0x000fe2000f8e3cff */
[----:B------:R-:W-:Y:S01]  /*2370*/  UMOV UR7, 0x1 ;  /* 0x0000000100077882 */ /* 0x000fe20000000000 */
[----:B------:R-:W-:Y:S06]  /*2380*/  @P1 BRA `(.L_x_26) ;  /* 0xfffffff400ec1947 */ /* 0x000fec000383ffff */
.L_x_18:
[----:B------:R-:W-:Y:S01]  /*2390*/  LOP3.LUT R7, R0, 0x60, RZ, 0xc0, !PT ;  /* 0x0000006000077812 */ /* 0x000fe200078ec0ff */
[----:B------:R-:W1:Y:S01]  /*23a0*/  LDC R93, c[0x0][0x288] ;  /* 0x0000a200ff5d7b82 */ /* 0x000e620000000800 */
[----:B------:R-:W-:Y:S01]  /*23b0*/  SHF.R.U32.HI R8, RZ, 0x2, R0 ;  /* 0x00000002ff087819 */ /* 0x000fe20000011600 */
[----:B------:R-:W-:Y:S01]  /*23c0*/  UISETP.NE.AND UP2, UPT, UR6, URZ, UPT ;  /* 0x0000003f0600728c */ /* 0x000fe2000bf45270 */
[----:B------:R-:W-:Y:S01]  /*23d0*/  SHF.R.U32.HI R7, RZ, 0x5, R7 ;  /* 0x00000005ff077819 */ /* 0x000fe20000011607 */
[----:B------:R-:W-:Y:S01]  /*23e0*/  UIADD3 UR5, UR8, UR5, URZ ;  /* 0x0000000508057290 */ /* 0x000fe2000fffe03f */
[----:B------:R-:W-:Y:S01]  /*23f0*/  LOP3.LUT R8, R8, 0x7, RZ, 0xc0, !PT ;  /* 0x0000000708087812 */ /* 0x000fe200078ec0ff */
[----:B------:R-:W-:Y:S01]  /*2400*/  IMAD.SHL.U32 R206, R14, 0x80, RZ ;  /* 0x000000800ece7824 */ /* 0x000fe200078e00ff */
[----:B------:R-:W-:Y:S01]  /*2410*/  LOP3.LUT R9, R12, 0x1, RZ, 0xc0, !PT ;  /* 0x000000010c097812 */ /* 0x000fe200078ec0ff */
[C---:B0--3--:R-:W-:Y:S01]  /*2420*/  IMAD.SHL.U32 R17, R7.reuse, 0x10, RZ ;  /* 0x0000001007117824 */ /* 0x049fe200078e00ff */
[----:B------:R-:W-:Y:S01]  /*2430*/  USEL UR9, URZ, 0x1, !UP2 ;  /* 0x000000013f097887 */ /* 0x000fe2000d000000 */
[----:B------:R-:W-:Y:S01]  /*2440*/  IMAD R204, R7, -0x10, -R8 ;  /* 0xfffffff007cc7824 */ /* 0x000fe200078e0a08 */
[----:B------:R-:W-:Y:S01]  /*2450*/  SHF.R.U32.HI R7, RZ, 0x1, R0 ;  /* 0x00000001ff077819 */ /* 0x000fe20000011600 */
[----:B------:R-:W-:Y:S01]  /*2460*/  UISETP.GT.U32.AND UP0, UPT, UR5, 0x10, UPT ;  /* 0x000000100500788c */ /* 0x000fe2000bf04070 */
[----:B------:R-:W-:Y:S01]  /*2470*/  LOP3.LUT R8, R17, 0xfffffff0, R8, 0xe2, !PT ;  /* 0xfffffff011087812 */ /* 0x000fe200078ee208 */
[----:B------:R-:W-:Y:S01]  /*2480*/  IMAD R9, R9, -0x40, R204 ;  /* 0xffffffc009097824 */ /* 0x000fe200078e02cc */
[----:B------:R-:W-:Y:S01]  /*2490*/  SHF.R.S32.HI R89, RZ, 0x1f, R13 ;  /* 0x0000001fff597819 */ /* 0x000fe2000001140d */
[----:B------:R-:W-:Y:S01]  /*24a0*/  IMAD.SHL.U32 R204, R6, 0x80, RZ ;  /* 0x0000008006cc7824 */ /* 0x000fe200078e00ff */
[----:B------:R-:W-:Y:S01]  /*24b0*/  LOP3.LUT R7, R8, 0x40, R7, 0xf8, !PT ;  /* 0x0000004008077812 */ /* 0x000fe200078ef807 */
[----:B------:R-:W-:Y:S01]  /*24c0*/  ULDC UR7, c[0x0][0x284] ;  /* 0x0000a10000077ab9 */ /* 0x000fe20000000800 */
[----:B------:R-:W-:Y:S01]  /*24d0*/  LOP3.LUT R8, R0, 0x3, RZ, 0xc0, !PT ;  /* 0x0000000300087812 */ /* 0x000fe200078ec0ff */
[----:B------:R-:W-:Y:S01]  /*24e0*/  UISETP.LT.U32.AND UP0, UPT, UR8, 0x11, UP0 ;  /* 0x000000110800788c */ /* 0x000fe20008701070 */
[----:B------:R-:W-:Y:S01]  /*24f0*/  LOP3.LUT R6, R7, R204, RZ, 0xfc, !PT ;  /* 0x000000cc07067212 */ /* 0x000fe200078efcff */
[----:B------:R-:W-:Y:S01]  /*2500*/  ULDC.64 UR10, c[0x0][0x6d0] ;  /* 0x0001b400000a7ab9 */ /* 0x000fe20000000a00 */
[----:B------:R-:W-:Y:S01]  /*2510*/  ISETP.NE.AND P1, PT, RZ, UR9, PT ;  /* 0x00000009ff007c0c */ /* 0x000fe2000bf25270 */
[----:B------:R-:W-:Y:S01]  /*2520*/  UISETP.GE.U32.AND UP1, UPT, UR8, 0x11, UPT ;  /* 0x000000110800788c */ /* 0x000fe2000bf26070 */
[--C-:B------:R-:W-:Y:S01]  /*2530*/  SHF.R.S32.HI R7, RZ, 0x1f, R6.reuse ;  /* 0x0000001fff077819 */ /* 0x100fe20000011406 */
[----:B------:R-:W-:Y:S01]  /*2540*/  IMAD R208, R89, UR10, RZ ;  /* 0x0000000a59d07c24 */ /* 0x000fe2000f8e02ff */
[----:B-1----:R-:W-:Y:S01]  /*2550*/  ISETP.GE.AND P0, PT, R206, R93, PT ;  /* 0x0000005dce00720c */ /* 0x002fe20003f06270 */
[----:B------:R-:W-:Y:S01]  /*2560*/  IMAD R93, R8, -0x2, R93 ;  /* 0xfffffffe085d7824 */ /* 0x000fe200078e025d */
[C---:B------:R-:W-:Y:S01]  /*2570*/  IADD3 R17, -R204.reuse, UR7, R9 ;  /* 0x00000007cc117c10 */ /* 0x040fe2000fffe109 */
[----:B------:R-:W-:Y:S01]  /*2580*/  IMAD.WIDE.U32 R8, R13, UR10, R6 ;  /* 0x0000000a0d087c25 */ /* 0x000fe2000f8e0006 */
[----:B------:R-:W-:Y:S01]  /*2590*/  ISETP.GE.OR P0, PT, R204, UR7, P0 ;  /* 0x00000007cc007c0c */ /* 0x000fe20008706670 */
[----:B------:R-:W-:-:S02]  /*25a0*/  UIMAD.WIDE.U32 UR6, UR5, -0xf0f0f0f, URZ ;  /* 0xf0f0f0f1050678a5 */ /* 0x000fc4000f8e003f */
[----:B------:R-:W-:Y:S01]  /*25b0*/  USEL UR10, URZ, 0x1, !UP0 ;  /* 0x000000013f0a7887 */ /* 0x000fe2000c000000 */
[----:B------:R-:W-:Y:S01]  /*25c0*/  IMAD R97, R13, UR11, R208 ;  /* 0x0000000b0d617c24 */ /* 0x000fe2000f8e02d0 */
[----:B------:R-:W-:Y:S01]  /*25d0*/  USHF.R.U32.HI UR6, URZ, 0x4, UR7 ;  /* 0x000000043f067899 */ /* 0x000fe20008011607 */
[----:B------:R-:W-:Y:S01]  /*25e0*/  IMAD.MOV.U32 R95, RZ, RZ, R19 ;  /* 0x000000ffff5f7224 */ /* 0x000fe200078e0013 */
[----:B------:R-:W-:Y:S01]  /*25f0*/  ULOP3.LUT UR4, UR4, UR10, URZ, 0x3c, !UPT ;  /* 0x0000000a04047292 */ /* 0x000fe2000f8e3c3f */
[----:B------:R-:W-:Y:S01]  /*2600*/  IMAD.IADD R19, R9, 0x1, R97 ;  /* 0x0000000109137824 */ /* 0x000fe200078e0261 */
[----:B------:R-:W-:Y:S02]  /*2610*/  UIMAD UR5, UR6, -0x11, UR5 ;  /* 0xffffffef060578a4 */ /* 0x000fe4000f8e0205 */
[----:B------:R-:W-:Y:S01]  /*2620*/  @UP1 ULOP3.LUT UR4, UR4, 0x1, UR6, 0x78, !UPT ;  /* 0x0000000104041892 */ /* 0x000fe2000f8e7806 */
[----:B------:R-:W-:Y:S11]  /*2630*/  @!P1 BRA `(.L_x_27) ;  /* 0x0000000400049947 */ /* 0x000ff60003800000 */
[----:B------:R-:W-:Y:S01]  /*2640*/  FADD R21, R24, R21 ;  /* 0x0000001518157221 */ /* 0x000fe20000000000 */
        /* <DEDUP_REMOVED lines=63> */
[----:B------:R-:W-:-:S06]  /*2a40*/  WARPGROUP.DEPBAR.LE gsb0, 0x0 ;  /* 0x00008000000079c5 */ /* 0x000fcc0000010000 */
.L_x_27:
[----:B------:R-:W-:Y:S02]  /*2a50*/  WARPGROUP.DEPBAR.LE gsb0, 0x0 ;  /* 0x00008000000079c5 */ /* 0x000fe40000010000 */
[----:B------:R-:W-:Y:S02]  /*2a60*/  IMAD.MOV.U32 R26, RZ, RZ, R8 ;  /* 0x000000ffff1a7224 */ /* 0x000fe400078e0008 */
[----:B------:R-:W-:Y:S02]  /*2a70*/  IMAD.MOV.U32 R27, RZ, RZ, R19 ;  /* 0x000000ffff1b7224 */ /* 0x000fe400078e0013 */
[----:B------:R-:W-:Y:S02]  /*2a80*/  IMAD.IADD R8, R93, 0x1, -R206 ;  /* 0x000000015d087824 */ /* 0x000fe400078e0ace */
[----:B------:R-:W-:Y:S01]  /*2a90*/  IMAD.MOV.U32 R9, RZ, RZ, -0x1 ;  /* 0xffffffffff097424 */ /* 0x000fe200078e00ff */
[----:B------:R-:W-:Y:S06]  /*2aa0*/  @P0 BRA `(.L_x_28) ;  /* 0x0000004800a40947 */ /* 0x000fec0003800000 */
[----:B------:R-:W0:Y:S01]  /*2ab0*/  LDC.64 R24, c[0x0][0x6c8] ;  /* 0x0001b200ff187b82 */ /* 0x000e220000000a00 */
[----:B----45:R-:W-:Y:S01]  /*2ac0*/  FSETP.NEU.AND P1, PT, R16, RZ, PT ;  /* 0x000000ff1000720b */ /* 0x030fe20003f2d000 */
[----:B------:R-:W-:Y:S01]  /*2ad0*/  IMAD.WIDE R28, R14, 0x80, RZ ;  /* 0x000000800e1c7825 */ /* 0x000fe200078e02ff */
[----:B------:R-:W-:Y:S01]  /*2ae0*/  ISETP.GT.AND P0, PT, R8, RZ, PT ;  /* 0x000000ff0800720c */ /* 0x000fe20003f04270 */
[----:B------:R-:W-:Y:S02]  /*2af0*/  BSSY B0, `(.L_x_28) ;  /* 0x00004a4000007945 */ /* 0x000fe40003800000 */
[----:B------:R-:W-:Y:S01]  /*2b00*/  IMAD.SHL.U32 R19, R0, 0x2, RZ ;  /* 0x0000000200137824 */ /* 0x000fe200078e00ff */
[----:B------:R-:W-:-:S04]  /*2b10*/  ISETP.GT.AND P5, PT, R17, RZ, P0 ;  /* 0x000000ff1100720c */ /* 0x000fc800007a4270 */
[----:B------:R-:W-:Y:S01]  /*2b20*/  LOP3.LUT R39, R28, 0x6, R19, 0xf8, !PT ;  /* 0x000000061c277812 */ /* 0x000fe200078ef813 */
[----:B0-----:R-:W-:-:S04]  /*2b30*/  IMAD R14, R29, R24, RZ ;  /* 0x000000181d0e7224 */ /* 0x001fc800078e02ff */
[----:B------:R-:W-:-:S04]  /*2b40*/  IMAD.WIDE.U32 R34, R39, R24, R26 ;  /* 0x0000001827227225 */ /* 0x000fc800078e001a */
[----:B------:R-:W-:-:S04]  /*2b50*/  IMAD R19, R39, R25, R14 ;  /* 0x0000001927137224 */ /* 0x000fc800078e020e */
[----:B------:R-:W-:Y:S01]  /*2b60*/  IMAD.IADD R43, R35, 0x1, R19 ;  /* 0x00000001232b7824 */ /* 0x000fe200078e0213 */
[----:B------:R-:W-:Y:S06]  /*2b70*/  @!P1 BRA `(.L_x_29) ;  /* 0x0000003000f09947 */ /* 0x000fec0003800000 */
[----:B------:R-:W-:Y:S01]  /*2b80*/  ULDC.64 UR6, c[0x0][0x6b8] ;  /* 0x0001ae0000067ab9 */ /* 0x000fe20000000a00 */
[----:B------:R-:W-:Y:S01]  /*2b90*/  ULDC.64 UR12, c[0x0][0x6b0] ;  /* 0x0001ac00000c7ab9 */ /* 0x000fe20000000a00 */
[----:B------:R-:W-:Y:S01]  /*2ba0*/  IMAD R14, R89, UR6, RZ ;  /* 0x00000006590e7c24 */ /* 0x000fe2000f8e02ff */
[----:B------:R-:W-:Y:S01]  /*2bb0*/  ULDC.64 UR14, c[0x0][0x6a8] ;  /* 0x0001aa00000e7ab9 */ /* 0x000fe20000000a00 */
[C---:B------:R-:W-:Y:S01]  /*2bc0*/  IMAD.WIDE.U32 R30, R13.reuse, UR6, R6 ;  /* 0x000000060d1e7c25 */ /* 0x040fe2000f8e0006 */
[----:B------:R-:W0:Y:S01]  /*2bd0*/  LDC.64 R32, c[0x0][0x6b0] ;  /* 0x0001ac00ff207b82 */ /* 0x000e220000000a00 */
[----:B------:R-:W-:Y:S02]  /*2be0*/  ULDC.64 UR10, c[0x0][0x6c0] ;  /* 0x0001b000000a7ab9 */ /* 0x000fe40000000a00 */
[----:B------:R-:W-:Y:S02]  /*2bf0*/  IMAD R41, R13, UR7, R14 ;  /* 0x000000070d297c24 */ /* 0x000fe4000f8e020e */
[----:B------:R-:W-:-:S02]  /*2c00*/  IMAD R28, R29, UR12, RZ ;  /* 0x0000000c1d1c7c24 */ /* 0x000fc4000f8e02ff */
[----:B------:R-:W-:Y:S02]  /*2c10*/  IMAD.IADD R31, R31, 0x1, R41 ;  /* 0x000000011f1f7824 */ /* 0x000fe400078e0229 */
[C---:B------:R-:W-:Y:S02]  /*2c20*/  IMAD R37, R39.reuse, UR13, R28 ;  /* 0x0000000d27257c24 */ /* 0x040fe4000f8e021c */
[----:B------:R-:W-:-:S04]  /*2c30*/  IMAD.WIDE.U32 R26, R39, UR12, R30 ;  /* 0x0000000c271a7c25 */ /* 0x000fc8000f8e001e */
[----:B------:R-:W-:Y:S01]  /*2c40*/  IMAD.IADD R19, R27, 0x1, R37 ;  /* 0x000000011b137824 */ /* 0x000fe200078e0225 */
[----:B------:R-:W-:-:S04]  /*2c50*/  LEA R28, P1, R26, UR14, 0x2 ;  /* 0x0000000e1a1c7c11 */ /* 0x000fc8000f8210ff */
[----:B------:R-:W-:-:S05]  /*2c60*/  LEA.HI.X R29, R26, UR15, R19, 0x2, P1 ;  /* 0x0000000f1a1d7c11 */ /* 0x000fca00088f1413 */
[----:B------:R-:W3:Y:S01]  /*2c70*/  @P5 LDG.E.LTC128B R19, desc[UR16][R28.64] ;  /* 0x000000101c135981 */ /* 0x000ee2000c1e1920 */
[C---:B------:R-:W-:Y:S01]  /*2c80*/  LEA R26, P1, R34.reuse, UR10, 0x2 ;  /* 0x0000000a221a7c11 */ /* 0x040fe2000f8210ff */
[----:B0-----:R-:W-:Y:S01]  /*2c90*/  IMAD.WIDE.U32 R32, R39, UR12, R32 ;  /* 0x0000000c27207c25 */ /* 0x001fe2000f8e0020 */
[----:B------:R-:W-:Y:S01]  /*2ca0*/  BSSY B1, `(.L_x_30) ;  /* 0x0000014000017945 */ /* 0x000fe20003800000 */
[----:B------:R-:W-:Y:S02]  /*2cb0*/  ISETP.GT.AND P0, PT, R17, 0x8, P0 ;  /* 0x000000081100780c */ /* 0x000fe40000704270 */
[----:B------:R-:W-:Y:S01]  /*2cc0*/  LEA.HI.X R27, R34, UR11, R43, 0x2, P1 ;  /* 0x0000000b221b7c11 */ /* 0x000fe200088f142b */
[----:B------:R-:W-:Y:S01]  /*2cd0*/  IMAD.IADD R45, R37, 0x1, R33 ;  /* 0x00000001252d7824 */ /* 0x000fe200078e0221 */
[----:B------:R-:W-:Y:S01]  /*2ce0*/  ISETP.GT.AND P1, PT, R8, 0x1, PT ;  /* 0x000000010800780c */ /* 0x000fe20003f24270 */
[----:B------:R-:W-:Y:S01]  /*2cf0*/  IMAD.WIDE.U32 R34, R39, UR12, R6 ;  /* 0x0000000c27227c25 */ /* 0x000fe2000f8e0006 */
[----:B------:R-:W-:-:S03]  /*2d00*/  IADD3 R38, P4, R6, R32, RZ ;  /* 0x0000002006267210 */ /* 0x000fc60007f9e0ff */
[----:B------:R-:W-:Y:S02]  /*2d10*/  IMAD.IADD R35, R37, 0x1, R35 ;  /* 0x0000000125237824 */ /* 0x000fe400078e0223 */
[----:B------:R-:W-:-:S04]  /*2d20*/  IMAD.WIDE.U32 R34, R13, UR6, R34 ;  /* 0x000000060d227c25 */ /* 0x000fc8000f8e0022 */
[----:B---3--:R-:W-:-:S04]  /*2d30*/  FMUL R14, R19, R16 ;  /* 0x00000010130e7220 */ /* 0x008fc80000400000 */
[----:B--2---:R-:W-:Y:S01]  /*2d40*/  FFMA R43, R21, R15, R14 ;  /* 0x0000000f152b7223 */ /* 0x004fe2000000000e */
[----:B------:R-:W-:Y:S02]  /*2d50*/  IADD3 R14, P2, R30, R32, RZ ;  /* 0x000000201e0e7210 */ /* 0x000fe40007f5e0ff */
[----:B------:R-:W-:Y:S02]  /*2d60*/  LEA R30, P6, R24, R26, 0x2 ;  /* 0x0000001a181e7211 */ /* 0x000fe400078c10ff */
[----:B------:R0:W-:Y:S01]  /*2d70*/  @P5 STG.E desc[UR16][R26.64], R43 ;  /* 0x0000002b1a005986 */ /* 0x0001e2000c101910 */
[----:B------:R-:W-:Y:S01]  /*2d80*/  ISETP.GT.AND P5, PT, R17, RZ, P1 ;  /* 0x000000ff1100720c */ /* 0x000fe20000fa4270 */
[----:B------:R-:W-:Y:S01]  /*2d90*/  IMAD.X R21, R45, 0x1, R31, P2 ;  /* 0x000000012d157824 */ /* 0x000fe200010e061f */
[----:B------:R-:W-:-:S04]  /*2da0*/  LEA R32, P2, R14, UR14, 0x2 ;  /* 0x0000000e0e207c11 */ /* 0x000fc8000f8410ff */
[----:B------:R-:W-:-:S07]  /*2db0*/  LEA.HI.X R33, R14, UR15, R21, 0x2, P2 ;  /* 0x0000000f0e217c11 */ /* 0x000fce00090f1415 */
[----:B0-----:R-:W-:Y:S05]  /*2dc0*/  @!P5 BRA `(.L_x_31) ;  /* 0x000000000004d947 */ /* 0x001fea0003800000 */
[----:B------:R0:W5:Y:S02]  /*2dd0*/  LDG.E.LTC128B R19, desc[UR16][R32.64] ;  /* 0x0000001020137981 */ /* 0x000164000c1e1920 */
.L_x_31:
[----:B------:R-:W-:Y:S05]  /*2de0*/  BSYNC B1 ;  /* 0x0000000000017941 */ /* 0x000fea0003800000 */
.L_x_30:
[----:B-----5:R-:W-:Y:S01]  /*2df0*/  FMUL R6, R19, R16 ;  /* 0x0000001013067220 */ /* 0x020fe20000400000 */
[----:B------:R-:W-:Y:S01]  /*2e00*/  IMAD.IADD R21, R41, 0x1, R35 ;  /* 0x0000000129157824 */ /* 0x000fe200078e0223 */
[----:B------:R-:W-:Y:S01]  /*2e10*/  LEA.HI.X R31, R24, R27, R25, 0x2, P6 ;  /* 0x0000001b181f7211 */ /* 0x000fe200030f1419 */
[----:B------:R-:W-:Y:S01]  /*2e20*/  BSSY B1, `(.L_x_32) ;  /* 0x0000008000017945 */ /* 0x000fe20003800000 */
[----:B------:R-:W-:Y:S01]  /*2e30*/  FFMA R35, R198, R15, R6 ;  /* 0x0000000fc6237223 */ /* 0x000fe20000000006 */
[----:B------:R-:W-:Y:S01]  /*2e40*/  LEA R36, P2, R34, UR14, 0x2 ;  /* 0x0000000e22247c11 */ /* 0x000fe2000f8410ff */
[----:B------:R-:W-:-:S03]  /*2e50*/  IMAD.X R39, R7, 0x1, R45, P4 ;  /* 0x0000000107277824 */ /* 0x000fc600020e062d */
[----:B------:R1:W-:Y:S01]  /*2e60*/  @P5 STG.E desc[UR16][R30.64], R35 ;  /* 0x000000231e005986 */ /* 0x0003e2000c101910 */
[----:B------:R-:W-:Y:S01]  /*2e70*/  LEA.HI.X R37, R34, UR15, R21, 0x2, P2 ;  /* 0x0000000f22257c11 */ /* 0x000fe200090f1415 */
[----:B------:R-:W-:Y:S07]  /*2e80*/  @!P0 BRA `(.L_x_33) ;  /* 0x0000000000048947 */ /* 0x000fee0003800000 */
[----:B------:R2:W5:Y:S02]  /*2e90*/  LDG.E.LTC128B R19, desc[UR16][R36.64+0x20] ;  /* 0x0000201024137981 */ /* 0x000564000c1e1920 */
.L_x_33:
[----:B------:R-:W-:Y:S05]  /*2ea0*/  BSYNC B1 ;  /* 0x0000000000017941 */ /* 0x000fea0003800000 */
.L_x_32:
[----:B------:R-:W-:-:S04]  /*2eb0*/  IMAD.WIDE.U32 R6, R13, UR6, R38 ;  /* 0x000000060d067c25 */ /* 0x000fc8000f8e0026 */
[----:B-----5:R-:W-:Y:S01]  /*2ec0*/  FMUL R14, R19, R16 ;  /* 0x00000010130e7220 */ /* 0x020fe20000400000 */
[----:B------:R-:W-:Y:S01]  /*2ed0*/  ISETP.GT.AND P1, PT, R17, 0x8, P1 ;  /* 0x000000081100780c */ /* 0x000fe20000f24270 */
[----:B------:R-:W-:Y:S01]  /*2ee0*/  USHF.L.U64.HI UR10, UR12, 0x5, UR13 ;  /* 0x000000050c0a7899 */ /* 0x000fe2000801020d */
[----:B------:R-:W-:Y:S01]  /*2ef0*/  IMAD.IADD R7, R41, 0x1, R7 ;  /* 0x0000000129077824 */ /* 0x000fe200078e0207 */
[----:B------:R-:W-:Y:S01]  /*2f00*/  LEA R34, P5, R6, UR14, 0x2 ;  /* 0x0000000e06227c11 */ /* 0x000fe2000f8a10ff */
[----:B------:R-:W-:Y:S01]  /*2f10*/  FFMA R95, R95, R15, R14 ;  /* 0x0000000f5f5f7223 */ /* 0x000fe2000000000e */
[----:B------:R-:W-:Y:S01]  /*2f20*/  ISETP.GT.AND P2, PT, R8, 0x8, PT ;  /* 0x000000080800780c */ /* 0x000fe20003f44270 */
[----:B------:R-:W-:Y:S01]  /*2f30*/  USHF.L.U32 UR9, UR12, 0x5, URZ ;  /* 0x000000050c097899 */ /* 0x000fe2000800063f */
[----:B-1----:R-:W-:Y:S01]  /*2f40*/  LEA.HI.X R35, R6, UR15, R7, 0x2, P5 ;  /* 0x0000000f06237c11 */ /* 0x002fe2000a8f1407 */
[----:B------:R-:W-:Y:S01]  /*2f50*/  @P0 IMAD.MOV.U32 R6, RZ, RZ, R26 ;  /* 0x000000ffff060224 */ /* 0x000fe200078e001a */
[----:B------:R-:W-:Y:S01]  /*2f60*/  BSSY B1, `(.L_x_34) ;  /* 0x0000006000017945 */ /* 0x000fe20003800000 */
[----:B------:R-:W-:Y:S01]  /*2f70*/  @P0 IMAD.MOV.U32 R7, RZ, RZ, R27 ;  /* 0x000000ffff070224 */ /* 0x000fe200078e001b */
[----:B------:R-:W-:-:S04]  /*2f80*/  ISETP.GT.AND P4, PT, R17, RZ, P2 ;  /* 0x000000ff1100720c */ /* 0x000fc80001784270 */
[----:B------:R1:W-:Y:S01]  /*2f90*/  @P0 STG.E desc[UR16][R6.64+0x20], R95 ;  /* 0x0000205f06000986 */ /* 0x0003e2000c101910 */
[----:B------:R-:W-:Y:S08]  /*2fa0*/  @!P1 BRA `(.L_x_35) ;  /* 0x0000000000049947 */ /* 0x000ff00003800000 */
[----:B------:R3:W5:Y:S02]  /*2fb0*/  LDG.E.LTC128B R19, desc[UR16][R34.64+0x20] ;  /* 0x0000201022137981 */ /* 0x000764000c1e1920 */
.L_x_35:
[----:B------:R-:W-:Y:S05]  /*2fc0*/  BSYNC B1 ;  /* 0x0000000000017941 */ /* 0x000fea0003800000 */
.L_x_34:
[----:B-1---5:R-:W-:Y:S01]  /*2fd0*/  FMUL R7, R19, R16 ;  /* 0x0000001013077220 */ /* 0x022fe20000400000 */
[----:B---3--:R-:W-:-:S03]  /*2fe0*/  IADD3 R34, P0, R28, UR9, RZ ;  /* 0x000000091c227c10 */ /* 0x008fc6000ff1e0ff */
[----:B------:R-:W-:Y:S01]  /*2ff0*/  FFMA R13, R200, R15, R7 ;  /* 0x0000000fc80d7223 */ /* 0x000fe20000000007 */
[----:B------:R-:W-:-:S04]  /*3000*/  IADD3.X R35, R29, UR10, RZ, P0, !PT ;  /* 0x0000000a1d237c10 */ /* 0x000fc800087fe4ff */
[----:B------:R1:W-:Y:S04]  /*3010*/  @P1 STG.E desc[UR16][R30.64+0x20], R13 ;  /* 0x0000200d1e001986 */ /* 0x0003e8000c101910 */
[----:B------:R-:W3:Y:S01]  /*3020*/  @P4 LDG.E.LTC128B R19, desc[UR16][R34.64] ;  /* 0x0000001022134981 */ /* 0x000ee2000c1e1920 */
[C---:B------:R-:W-:Y:S01]  /*3030*/  IMAD.SHL.U32 R6, R24.reuse, 0x20, RZ ;  /* 0x0000002018067824 */ /* 0x040fe200078e00ff */
[----:B------:R-:W-:Y:S01]  /*3040*/  SHF.L.U64.HI R7, R24, 0x5, R25 ;  /* 0x0000000518077819 */ /* 0x000fe20000010219 */
[----:B------:R-:W-:Y:S01]  /*3050*/  BSSY B1, `(.L_x_36) ;  /* 0x000000c000017945 */ /* 0x000fe20003800000 */
[----:B------:R-:W-:Y:S02]  /*3060*/  ISETP.GT.AND P0, PT, R8, 0x9, PT ;  /* 0x000000090800780c */ /* 0x000fe40003f04270 */
[----:B--2---:R-:W-:-:S02]  /*3070*/  IADD3 R36, P5, R6, R26, RZ ;  /* 0x0000001a06247210 */ /* 0x004fc40007fbe0ff */
[----:B------:R-:W-:-:S03]  /*3080*/  ISETP.GT.AND P1, PT, R17, RZ, P0 ;  /* 0x000000ff1100720c */ /* 0x000fc60000724270 */
[----:B------:R-:W-:Y:S01]  /*3090*/  IMAD.X R37, R7, 0x1, R27, P5 ;  /* 0x0000000107257824 */ /* 0x000fe200028e061b */
[----:B------:R-:W-:-:S04]  /*30a0*/  IADD3 R38, P5, R32, UR9, RZ ;  /* 0x0000000920267c10 */ /* 0x000fc8000ffbe0ff */
[----:B------:R-:W-:Y:S01]  /*30b0*/  IADD3.X R39, R33, UR10, RZ, P5, !PT ;  /* 0x0000000a21277c10 */ /* 0x000fe2000affe4ff */
[----:B---3--:R-:W-:-:S04]  /*30c0*/  FMUL R14, R19, R16 ;  /* 0x00000010130e7220 */ /* 0x008fc80000400000 */
[----:B------:R-:W-:-:S05]  /*30d0*/  FFMA R23, R23, R15, R14 ;  /* 0x0000000f17177223 */ /* 0x000fca000000000e */
[----:B------:R1:W-:Y:S01]  /*30e0*/  @P4 STG.E desc[UR16][R36.64], R23 ;  /* 0x0000001724004986 */ /* 0x0003e2000c101910 */
[----:B------:R-:W-:Y:S05]  /*30f0*/  @!P1 BRA `(.L_x_37) ;  /* 0x0000000000049947 */ /* 0x000fea0003800000 */
[----:B------:R2:W5:Y:S02]  /*3100*/  LDG.E.LTC128B R19, desc[UR16][R38.64] ;  /* 0x0000001026137981 */ /* 0x000564000c1e1920 */
.L_x_37:
[----:B------:R-:W-:Y:S05]  /*3110*/  BSYNC B1 ;  /* 0x0000000000017941 */ /* 0x000fea0003800000 */
.L_x_36:
[----:B------:R-:W-:Y:S01]  /*3120*/  UIADD3 UR6, UP0, UR9, 0x20, URZ ;  /* 0x0000002009067890 */ /* 0x000fe2000ff1e03f */
[----:B------:R-:W-:Y:S01]  /*3130*/  ISETP.GT.AND P2, PT, R17, 0x8, P2 ;  /* 0x000000081100780c */ /* 0x000fe20001744270 */
[----:B-1---5:R-:W-:Y:S01]  /*3140*/  FMUL R13, R19, R16 ;  /* 0x00000010130d7220 */ /* 0x022fe20000400000 */
[----:B------:R-:W-:Y:S01]  /*3150*/  IADD3 R24, P4, R6, R30, RZ ;  /* 0x0000001e06187210 */ /* 0x000fe20007f9e0ff */
[----:B------:R-:W-:Y:S01]  /*3160*/  UIADD3.X UR7, URZ, UR10, URZ, UP0, !UPT ;  /* 0x0000000a3f077290 */ /* 0x000fe200087fe43f */
[----:B------:R-:W-:Y:S01]  /*3170*/  IMAD.MOV.U32 R21, RZ, RZ, R19 ;  /* 0x000000ffff157224 */ /* 0x000fe200078e0013 */
[----:B------:R-:W-:Y:S01]  /*3180*/  IADD3 R28, P5, R28, UR6, RZ ;  /* 0x000000061c1c7c10 */ /* 0x000fe2000ffbe0ff */
[----:B------:R-:W-:Y:S01]  /*3190*/  FFMA R23, R202, R15, R13 ;  /* 0x0000000fca177223 */ /* 0x000fe2000000000d */
[----:B------:R-:W-:Y:S02]  /*31a0*/  IMAD.X R25, R7, 0x1, R31, P4 ;  /* 0x0000000107197824 */ /* 0x000fe400020e061f */
[----:B------:R-:W-:-:S03]  /*31b0*/  IADD3.X R29, R29, UR7, RZ, P5, !PT ;  /* 0x000000071d1d7c10 */ /* 0x000fc6000affe4ff */
[----:B------:R1:W-:Y:S04]  /*31c0*/  @P1 STG.E desc[UR16][R24.64], R23 ;  /* 0x0000001718001986 */ /* 0x0003e8000c101910 */
[----:B------:R-:W3:Y:S01]  /*31d0*/  @P2 LDG.E.LTC128B R21, desc[UR16][R28.64] ;  /* 0x000000101c152981 */ /* 0x000ee2000c1e1920 */
[----:B------:R-:W-:Y:S01]  /*31e0*/  IADD3 R14, P1, R6, 0x20, RZ ;  /* 0x00000020060e7810 */ /* 0x000fe20007f3e0ff */
[----:B------:R-:W-:Y:S01]  /*31f0*/  BSSY B1, `(.L_x_38) ;  /* 0x000000c000017945 */ /* 0x000fe20003800000 */
[----:B------:R-:W-:Y:S02]  /*3200*/  ISETP.GT.AND P4, PT, R17, 0x8, P0 ;  /* 0x000000081100780c */ /* 0x000fe40000784270 */
[----:B------:R-:W-:Y:S01]  /*3210*/  IADD3 R26, P5, R14, R26, RZ ;  /* 0x0000001a0e1a7210 */ /* 0x000fe20007fbe0ff */
[----:B------:R-:W-:Y:S01]  /*3220*/  IMAD.X R13, RZ, RZ, R7, P1 ;  /* 0x000000ffff0d7224 */ /* 0x000fe200008e0607 */
[----:B0-----:R-:W-:-:S03]  /*3230*/  IADD3 R32, P0, R32, UR6, RZ ;  /* 0x0000000620207c10 */ /* 0x001fc6000ff1e0ff */
[----:B------:R-:W-:Y:S01]  /*3240*/  IMAD.X R27, R13, 0x1, R27, P5 ;  /* 0x000000010d1b7824 */ /* 0x000fe200028e061b */
[----:B------:R-:W-:Y:S01]  /*3250*/  IADD3.X R33, R33, UR7, RZ, P0, !PT ;  /* 0x0000000721217c10 */ /* 0x000fe200087fe4ff */
[----:B---3--:R-:W-:-:S04]  /*3260*/  FMUL R19, R21, R16 ;  /* 0x0000001015137220 */ /* 0x008fc80000400000 */
[----:B------:R-:W-:-:S05]  /*3270*/  FFMA R19, R196, R15, R19 ;  /* 0x0000000fc4137223 */ /* 0x000fca0000000013 */
[----:B------:R1:W-:Y:S01]  /*3280*/  @P2 STG.E desc[UR16][R26.64], R19 ;  /* 0x000000131a002986 */ /* 0x0003e2000c101910 */
[----:B------:R-:W-:Y:S05]  /*3290*/  @!P4 BRA `(.L_x_39) ;  /* 0x000000000004c947 */ /* 0x000fea0003800000 */
[----:B------:R0:W5:Y:S02]  /*32a0*/  LDG.E.LTC128B R21, desc[UR16][R32.64] ;  /* 0x0000001020157981 */ /* 0x000164000c1e1920 */
.L_x_39:
[----:B------:R-:W-:Y:S05]  /*32b0*/  BSYNC B1 ;  /* 0x0000000000017941 */ /* 0x000fea0003800000 */
.L_x_38:
[----:B------:R-:W-:Y:S01]  /*32c0*/  IADD3 R28, P2, R14, R30, RZ ;  /* 0x0000001e0e1c7210 */ /* 0x000fe20007f5e0ff */
[----:B-1---5:R-:W-:Y:S01]  /*32d0*/  FMUL R19, R21, R16 ;  /* 0x0000001015137220 */ /* 0x022fe20000400000 */
[C---:B------:R-:W-:Y:S01]  /*32e0*/  ISETP.GT.AND P1, PT, R8.reuse, 0x10, PT ;  /* 0x000000100800780c */ /* 0x040fe20003f24270 */
[----:B------:R-:W-:Y:S01]  /*32f0*/  BSSY B1, `(.L_x_40) ;  /* 0x000000b000017945 */ /* 0x000fe20003800000 */
[----:B------:R-:W-:Y:S01]  /*3300*/  ISETP.GT.AND P0, PT, R8, 0x11, PT ;  /* 0x000000110800780c */ /* 0x000fe20003f04270 */
[----:B------:R-:W-:Y:S01]  /*3310*/  FFMA R19, R194, R15, R19 ;  /* 0x0000000fc2137223 */ /* 0x000fe20000000013 */
[----:B------:R-:W-:Y:S01]  /*3320*/  IMAD.X R29, R13, 0x1, R31, P2 ;  /* 0x000000010d1d7824 */ /* 0x000fe200010e061f */
[----:B------:R-:W-:Y:S02]  /*3330*/  ISETP.GT.AND P5, PT, R17, RZ, P1 ;  /* 0x000000ff1100720c */ /* 0x000fe40000fa4270 */
[----:B------:R-:W-:Y:S02]  /*3340*/  IADD3 R30, P2, R34, UR9, RZ ;  /* 0x00000009221e7c10 */ /* 0x000fe4000ff5e0ff */
[----:B------:R1:W-:Y:S01]  /*3350*/  @P4 STG.E desc[UR16][R28.64], R19 ;  /* 0x000000131c004986 */ /* 0x0003e2000c101910 */
[----:B------:R-:W-:-:S02]  /*3360*/  IADD3 R26, P6, R36, R6, RZ ;  /* 0x00000006241a7210 */ /* 0x000fc40007fde0ff */
[----:B------:R-:W-:-:S06]  /*3370*/  IADD3.X R31, R35, UR10, RZ, P2, !PT ;  /* 0x0000000a231f7c10 */ /* 0x000fcc00097fe4ff */
[----:B------:R-:W-:Y:S05]  /*3380*/  @!P5 BRA `(.L_x_41) ;  /* 0x000000000004d947 */ /* 0x000fea0003800000 */
[----:B------:R3:W5:Y:S02]  /*3390*/  LDG.E.LTC128B R21, desc[UR16][R30.64] ;  /* 0x000000101e157981 */ /* 0x000764000c1e1920 */
.L_x_41:
[----:B------:R-:W-:Y:S05]  /*33a0*/  BSYNC B1 ;  /* 0x0000000000017941 */ /* 0x000fea0003800000 */
.L_x_40:
[----:B-1---5:R-:W-:Y:S01]  /*33b0*/  FMUL R19, R21, R16 ;  /* 0x0000001015137220 */ /* 0x022fe20000400000 */
[----:B------:R-:W-:Y:S01]  /*33c0*/  IMAD.X R27, R37, 0x1, R7, P6 ;  /* 0x00000001251b7824 */ /* 0x000fe200030e0607 */
[----:B------:R-:W-:Y:S01]  /*33d0*/  ISETP.GT.AND P2, PT, R17, RZ, P0 ;  /* 0x000000ff1100720c */ /* 0x000fe20000744270 */
[----:B------:R-:W-:Y:S01]  /*33e0*/  BSSY B1, `(.L_x_42) ;  /* 0x0000008000017945 */ /* 0x000fe20003800000 */
[----:B------:R-:W-:Y:S01]  /*33f0*/  FFMA R19, R192, R15, R19 ;  /* 0x0000000fc0137223 */ /* 0x000fe20000000013 */
[----:B0-----:R-:W-:Y:S02]  /*3400*/  IADD3 R32, P6, R38, UR9, RZ ;  /* 0x0000000926207c10 */ /* 0x001fe4000ffde0ff */
[----:B------:R-:W-:Y:S02]  /*3410*/  IADD3 R28, P4, R24, R6, RZ ;  /* 0x00000006181c7210 */ /* 0x000fe40007f9e0ff */
[----:B------:R0:W-:Y:S01]  /*3420*/  @P5 STG.E desc[UR16][R26.64], R19 ;  /* 0x000000131a005986 */ /* 0x0001e2000c101910 */
[----:B------:R-:W-:-:S05]  /*3430*/  IADD3.X R33, R39, UR10, RZ, P6, !PT ;  /* 0x0000000a27217c10 */ /* 0x000fca000b7fe4ff */
[----:B------:R-:W-:Y:S05]  /*3440*/  @!P2 BRA `(.L_x_43) ;  /* 0x000000000004a947 */ /* 0x000fea0003800000 */
[----:B------:R1:W5:Y:S02]  /*3450*/  LDG.E.LTC128B R21, desc[UR16][R32.64] ;  /* 0x0000001020157981 */ /* 0x000364000c1e1920 */
.L_x_43:
[----:B------:R-:W-:Y:S05]  /*3460*/  BSYNC B1 ;  /* 0x0000000000017941 */ /* 0x000fea0003800000 */
.L_x_42:
[----:B0----5:R-:W-:Y:S01]  /*3470*/  FMUL R19, R21, R16 ;  /* 0x0000001015137220 */ /* 0x021fe20000400000 */
[----:B------:R-:W-:Y:S01]  /*3480*/  IMAD.X R29, R25, 0x1, R7, P4 ;  /* 0x00000001191d7824 */ /* 0x000fe200020e0607 */
[----:B------:R-:W-:Y:S01]  /*3490*/  ISETP.GT.AND P1, PT, R17, 0x8, P1 ;  /* 0x000000081100780c */ /* 0x000fe20000f24270 */
[----:B------:R-:W-:Y:S01]  /*34a0*/  BSSY B1, `(.L_x_44) ;  /* 0x0000008000017945 */ /* 0x000fe20003800000 */
[----:B------:R-:W-:Y:S01]  /*34b0*/  FFMA R19, R190, R15, R19 ;  /* 0x0000000fbe137223 */ /* 0x000fe20000000013 */
[----:B------:R-:W-:Y:S02]  /*34c0*/  IADD3 R34, P4, R34, UR6, RZ ;  /* 0x0000000622227c10 */ /* 0x000fe4000ff9e0ff */
[----:B------:R-:W-:Y:S02]  /*34d0*/  IADD3 R40, P5, R14, R36, RZ ;  /* 0x000000240e287210 */ /* 0x000fe40007fbe0ff */
[----:B------:R0:W-:Y:S01]  /*34e0*/  @P2 STG.E desc[UR16][R28.64], R19 ;  /* 0x000000131c002986 */ /* 0x0001e2000c101910 */
[----:B------:R-:W-:-:S05]  /*34f0*/  IADD3.X R35, R35, UR7, RZ, P4, !PT ;  /* 0x0000000723237c10 */ /* 0x000fca000a7fe4ff */
[----:B------:R-:W-:Y:S05]  /*3500*/  @!P1 BRA `(.L_x_45) ;  /* 0x0000000000049947 */ /* 0x000fea0003800000 */
[----:B------:R4:W5:Y:S02]  /*3510*/  LDG.E.LTC128B R21, desc[UR16][R34.64] ;  /* 0x0000001022157981 */ /* 0x000964000c1e1920 */
.L_x_45:
[----:B------:R-:W-:Y:S05]  /*3520*/  BSYNC B1 ;  /* 0x0000000000017941 */ /* 0x000fea0003800000 */
.L_x_44:
[----:B0----5:R-:W-:Y:S01]  /*3530*/  FMUL R19, R21, R16 ;  /* 0x0000001015137220 */ /* 0x021fe20000400000 */
[----:B------:R-:W-:Y:S01]  /*3540*/  IMAD.X R41, R13, 0x1, R37, P5 ;  /* 0x000000010d297824 */ /* 0x000fe200028e0625 */
[----:B------:R-:W-:Y:S01]  /*3550*/  ISETP.GT.AND P2, PT, R17, 0x8, P0 ;  /* 0x000000081100780c */ /* 0x000fe20000744270 */
[----:B------:R-:W-:Y:S01]  /*3560*/  BSSY B1, `(.L_x_46) ;  /* 0x0000007000017945 */ /* 0x000fe20003800000 */
[----:B------:R-:W-:Y:S01]  /*3570*/  FFMA R19, R188, R15, R19 ;  /* 0x0000000fbc137223 */ /* 0x000fe20000000013 */
[----:B----4-:R-:W-:-:S04]  /*3580*/  IADD3 R34, P0, R38, UR6, RZ ;  /* 0x0000000626227c10 */ /* 0x010fc8000ff1e0ff */
[----:B------:R0:W-:Y:S01]  /*3590*/  @P1 STG.E desc[UR16][R40.64], R19 ;  /* 0x0000001328001986 */ /* 0x0001e2000c101910 */
[----:B------:R-:W-:-:S05]  /*35a0*/  IADD3.X R35, R39, UR7, RZ, P0, !PT ;  /* 0x0000000727237c10 */ /* 0x000fca00087fe4ff */
[----:B------:R-:W-:Y:S05]  /*35b0*/  @!P2 BRA `(.L_x_47) ;  /* 0x000000000004a947 */ /* 0x000fea0003800000 */
[----:B------:R4:W5:Y:S02]  /*35c0*/  LDG.E.LTC128B R21, desc[UR16][R34.64] ;  /* 0x0000001022157981 */ /* 0x000964000c1e1920 */
.L_x_47:
[----:B------:R-:W-:Y:S05]  /*35d0*/  BSYNC B1 ;  /* 0x0000000000017941 */ /* 0x000fea0003800000 */
.L_x_46:
[----:B------:R-:W-:Y:S01]  /*35e0*/  IADD3 R24, P5, R14, R24, RZ ;  /* 0x000000180e187210 */ /* 0x000fe20007fbe0ff */
[----:B0----5:R-:W-:Y:S01]  /*35f0*/  FMUL R19, R21, R16 ;  /* 0x0000001015137220 */ /* 0x021fe20000400000 */
[----:B------:R-:W-:Y:S01]  /*3600*/  ISETP.GT.AND P1, PT, R8, 0x18, PT ;  /* 0x000000180800780c */ /* 0x000fe20003f24270 */
[----:B------:R-:W-:Y:S01]  /*3610*/  BSSY B1, `(.L_x_48) ;  /* 0x000000b000017945 */ /* 0x000fe20003800000 */
[----:B----4-:R-:W-:Y:S01]  /*3620*/  IADD3 R34, P6, R30, UR9, RZ ;  /* 0x000000091e227c10 */ /* 0x010fe2000ffde0ff */
[----:B------:R-:W-:Y:S01]  /*3630*/  FFMA R19, R186, R15, R19 ;  /* 0x0000000fba137223 */ /* 0x000fe20000000013 */
[----:B------:R-:W-:Y:S01]  /*3640*/  IMAD.X R25, R13, 0x1, R25, P5 ;  /* 0x000000010d197824 */ /* 0x000fe200028e0619 */
[----:B------:R-:W-:Y:S02]  /*3650*/  ISETP.GT.AND P4, PT, R17, RZ, P1 ;  /* 0x000000ff1100720c */ /* 0x000fe40000f84270 */
[----:B------:R-:W-:Y:S02]  /*3660*/  ISETP.GT.AND P0, PT, R8, 0x19, PT ;  /* 0x000000190800780c */ /* 0x000fe40003f04270 */
[----:B------:R0:W-:Y:S01]  /*3670*/  @P2 STG.E desc[UR16][R24.64], R19 ;  /* 0x0000001318002986 */ /* 0x0001e2000c101910 */
[----:B------:R-:W-:-:S02]  /*3680*/  IADD3 R36, P5, R26, R6, RZ ;  /* 0x000000061a247210 */ /* 0x000fc40007fbe0ff */
[----:B------:R-:W-:-:S06]  /*3690*/  IADD3.X R35, R31, UR10, RZ, P6, !PT ;  /* 0x0000000a1f237c10 */ /* 0x000fcc000b7fe4ff */
[----:B------:R-:W-:Y:S05]  /*36a0*/  @!P4 BRA `(.L_x_49) ;  /* 0x000000000004c947 */ /* 0x000fea0003800000 */
[----:B------:R4:W5:Y:S02]  /*36b0*/  LDG.E.LTC128B R21, desc[UR16][R34.64] ;  /* 0x0000001022157981 */ /* 0x000964000c1e1920 */
.L_x_49:
[----:B------:R-:W-:Y:S05]  /*36c0*/  BSYNC B1 ;  /* 0x0000000000017941 */ /* 0x000fea0003800000 */
.L_x_48:
[----:B0----5:R-:W-:Y:S01]  /*36d0*/  FMUL R19, R21, R16 ;  /* 0x0000001015137220 */ /* 0x021fe20000400000 */
[----:B------:R-:W-:Y:S01]  /*36e0*/  IMAD.X R37, R27, 0x1, R7, P5 ;  /* 0x000000011b257824 */ /* 0x000fe200028e0607 */
[----:B------:R-:W-:Y:S01]  /*36f0*/  ISETP.GT.AND P2, PT, R17, RZ, P0 ;  /* 0x000000ff1100720c */ /* 0x000fe20000744270 */
[----:B------:R-:W-:Y:S01]  /*3700*/  BSSY B1, `(.L_x_50) ;  /* 0x0000008000017945 */ /* 0x000fe20003800000 */
[----:B------:R-:W-:Y:S01]  /*3710*/  FFMA R19, R182, R15, R19 ;  /* 0x0000000fb6137223 */ /* 0x000fe20000000013 */
[----:B------:R-:W-:Y:S02]  /*3720*/  IADD3 R24, P6, R32, UR9, RZ ;  /* 0x0000000920187c10 */ /* 0x000fe4000ffde0ff */
[----:B--2---:R-:W-:Y:S02]  /*3730*/  IADD3 R38, P5, R28, R6, RZ ;  /* 0x000000061c267210 */ /* 0x004fe40007fbe0ff */
[----:B------:R0:W-:Y:S01]  /*3740*/  @P4 STG.E desc[UR16][R36.64], R19 ;  /* 0x0000001324004986 */ /* 0x0001e2000c101910 */
[----:B------:R-:W-:-:S05]  /*3750*/  IADD3.X R25, R33, UR10, RZ, P6, !PT ;  /* 0x0000000a21197c10 */ /* 0x000fca000b7fe4ff */
[----:B------:R-:W-:Y:S05]  /*3760*/  @!P2 BRA `(.L_x_51) ;  /* 0x000000000004a947 */ /* 0x000fea0003800000 */
[----:B------:R2:W5:Y:S02]  /*3770*/  LDG.E.LTC128B R21, desc[UR16][R24.64] ;  /* 0x0000001018157981 */ /* 0x000564000c1e1920 */
.L_x_51:
[----:B------:R-:W-:Y:S05]  /*3780*/  BSYNC B1 ;  /* 0x0000000000017941 */ /* 0x000fea0003800000 */
.L_x_50:
[----:B0----5:R-:W-:Y:S01]  /*3790*/  FMUL R19, R21, R16 ;  /* 0x0000001015137220 */ /* 0x021fe20000400000 */
[----:B------:R-:W-:Y:S01]  /*37a0*/  IMAD.X R39, R29, 0x1, R7, P5 ;  /* 0x000000011d277824 */ /* 0x000fe200028e0607 */
[----:B------:R-:W-:Y:S01]  /*37b0*/  ISETP.GT.AND P1, PT, R17, 0x8, P1 ;  /* 0x000000081100780c */ /* 0x000fe20000f24270 */
[----:B------:R-:W-:Y:S01]  /*37c0*/  BSSY B1, `(.L_x_52) ;  /* 0x0000008000017945 */ /* 0x000fe20003800000 */
[----:B------:R-:W-:Y:S01]  /*37d0*/  FFMA R19, R184, R15, R19 ;  /* 0x0000000fb8137223 */ /* 0x000fe20000000013 */
[----:B---3--:R-:W-:Y:S02]  /*37e0*/  IADD3 R30, P4, R30, UR6, RZ ;  /* 0x000000061e1e7c10 */ /* 0x008fe4000ff9e0ff */
[----:B------:R-:W-:Y:S02]  /*37f0*/  IADD3 R40, P5, R26, R14, RZ ;  /* 0x0000000e1a287210 */ /* 0x000fe40007fbe0ff */
[----:B------:R0:W-:Y:S01]  /*3800*/  @P2 STG.E desc[UR16][R38.64], R19 ;  /* 0x0000001326002986 */ /* 0x0001e2000c101910 */
[----:B------:R-:W-:-:S05]  /*3810*/  IADD3.X R31, R31, UR7, RZ, P4, !PT ;  /* 0x000000071f1f7c10 */ /* 0x000fca000a7fe4ff */
[----:B------:R-:W-:Y:S05]  /*3820*/  @!P1 BRA `(.L_x_53) ;  /* 0x0000000000049947 */ /* 0x000fea0003800000 */
[----:B------:R3:W5:Y:S02]  /*3830*/  LDG.E.LTC128B R21, desc[UR16][R30.64] ;  /* 0x000000101e157981 */ /* 0x000764000c1e1920 */
.L_x_53:
[----:B------:R-:W-:Y:S05]  /*3840*/  BSYNC B1 ;  /* 0x0000000000017941 */ /* 0x000fea0003800000 */
.L_x_52:
[----:B0----5:R-:W-:Y:S01]  /*3850*/  FMUL R19, R21, R16 ;  /* 0x0000001015137220 */ /* 0x021fe20000400000 */
[----:B------:R-:W-:Y:S01]  /*3860*/  IMAD.X R41, R27, 0x1, R13, P5 ;  /* 0x000000011b297824 */ /* 0x000fe200028e060d */
[----:B------:R-:W-:Y:S01]  /*3870*/  ISETP.GT.AND P2, PT, R17, 0x8, P0 ;  /* 0x000000081100780c */ /* 0x000fe20000744270 */
[----:B------:R-:W-:Y:S01]  /*3880*/  BSSY B1, `(.L_x_54) ;  /* 0x0000007000017945 */ /* 0x000fe20003800000 */
[----:B------:R-:W-:Y:S01]  /*3890*/  FFMA R19, R180, R15, R19 ;  /* 0x0000000fb4137223 */ /* 0x000fe20000000013 */
[----:B------:R-:W-:-:S04]  /*38a0*/  IADD3 R26, P0, R32, UR6, RZ ;  /* 0x00000006201a7c10 */ /* 0x000fc8000ff1e0ff */
[----:B------:R0:W-:Y:S01]  /*38b0*/  @P1 STG.E desc[UR16][R40.64], R19 ;  /* 0x0000001328001986 */ /* 0x0001e2000c101910 */
[----:B------:R-:W-:-:S05]  /*38c0*/  IADD3.X R27, R33, UR7, RZ, P0, !PT ;  /* 0x00000007211b7c10 */ /* 0x000fca00087fe4ff */
[----:B------:R-:W-:Y:S05]  /*38d0*/  @!P2 BRA `(.L_x_55) ;  /* 0x000000000004a947 */ /* 0x000fea0003800000 */
[----:B------:R0:W5:Y:S02]  /*38e0*/  LDG.E.LTC128B R21, desc[UR16][R26.64] ;  /* 0x000000101a157981 */ /* 0x000164000c1e1920 */
.L_x_55:
[----:B------:R-:W-:Y:S05]  /*38f0*/  BSYNC B1 ;  /* 0x0000000000017941 */ /* 0x000fea0003800000 */
.L_x_54:
[----:B0-----:R-:W-:Y:S01]  /*3900*/  IADD3 R26, P5, R28, R14, RZ ;  /* 0x0000000e1c1a7210 */ /* 0x001fe20007fbe0ff */
[----:B-----5:R-:W-:Y:S01]  /*3910*/  FMUL R19, R21, R16 ;  /* 0x0000001015137220 */ /* 0x020fe20000400000 */
[----:B------:R-:W-:Y:S01]  /*3920*/  ISETP.GT.AND P1, PT, R8, 0x20, PT ;  /* 0x000000200800780c */ /* 0x000fe20003f24270 */
[----:B------:R-:W-:Y:S01]  /*3930*/  BSSY B1, `(.L_x_56) ;  /* 0x000000b000017945 */ /* 0x000fe20003800000 */
[----:B------:R-:W-:Y:S01]  /*3940*/  IADD3 R28, P6, R34, UR9, RZ ;  /* 0x00000009221c7c10 */ /* 0x000fe2000ffde0ff */
[----:B------:R-:W-:Y:S01]  /*3950*/  FFMA R19, R178, R15, R19 ;  /* 0x0000000fb2137223 */ /* 0x000fe20000000013 */
[----:B------:R-:W-:Y:S01]  /*3960*/  IMAD.X R27, R29, 0x1, R13, P5 ;  /* 0x000000011d1b7824 */ /* 0x000fe200028e060d */
[----:B------:R-:W-:Y:S02]  /*3970*/  ISETP.GT.AND P4, PT, R17, RZ, P1 ;  /* 0x000000ff1100720c */ /* 0x000fe40000f84270 */
[----:B------:R-:W-:Y:S02]  /*3980*/  ISETP.GT.AND P0, PT, R8, 0x21, PT ;  /* 0x000000210800780c */ /* 0x000fe40003f04270 */
[----:B------:R0:W-:Y:S01]  /*3990*/  @P2 STG.E desc[UR16][R26.64], R19 ;  /* 0x000000131a002986 */ /* 0x0001e2000c101910 */
[----:B---3--:R-:W-:-:S02]  /*39a0*/  IADD3 R30, P5, R36, R6, RZ ;  /* 0x00000006241e7210 */ /* 0x008fc40007fbe0ff */
[----:B------:R-:W-:-:S06]  /*39b0*/  IADD3.X R29, R35, UR10, RZ, P6, !PT ;  /* 0x0000000a231d7c10 */ /* 0x000fcc000b7fe4ff */
[----:B------:R-:W-:Y:S05]  /*39c0*/  @!P4 BRA `(.L_x_57) ;  /* 0x000000000004c947 */ /* 0x000fea0003800000 */
[----:B------:R3:W5:Y:S02]  /*39d0*/  LDG.E.LTC128B R21, desc[UR16][R28.64] ;  /* 0x000000101c157981 */ /* 0x000764000c1e1920 */
.L_x_57:
[----:B------:R-:W-:Y:S05]  /*39e0*/  BSYNC B1 ;  /* 0x0000000000017941 */ /* 0x000fea0003800000 */
.L_x_56:
[----:B0----5:R-:W-:Y:S01]  /*39f0*/  FMUL R19, R21, R16 ;  /* 0x0000001015137220 */ /* 0x021fe20000400000 */
[----:B------:R-:W-:Y:S01]  /*3a00*/  IMAD.X R31, R37, 0x1, R7, P5 ;  /* 0x00000001251f7824 */ /* 0x000fe200028e0607 */
[----:B------:R-:W-:Y:S01]  /*3a10*/  ISETP.GT.AND P2, PT, R17, RZ, P0 ;  /* 0x000000ff1100720c */ /* 0x000fe20000744270 */
[----:B------:R-:W-:Y:S01]  /*3a20*/  BSSY B1, `(.L_x_58) ;  /* 0x0000008000017945 */ /* 0x000fe20003800000 */
[----:B------:R-:W-:Y:S01]  /*3a30*/  FFMA R19, R174, R15, R19 ;  /* 0x0000000fae137223 */ /* 0x000fe20000000013 */
[----:B------:R-:W-:Y:S02]  /*3a40*/  IADD3 R26, P6, R24, UR9, RZ ;  /* 0x00000009181a7c10 */ /* 0x000fe4000ffde0ff */
[----:B-1----:R-:W-:Y:S02]  /*3a50*/  IADD3 R32, P5, R38, R6, RZ ;  /* 0x0000000626207210 */ /* 0x002fe40007fbe0ff */
[----:B------:R0:W-:Y:S01]  /*3a60*/  @P4 STG.E desc[UR16][R30.64], R19 ;  /* 0x000000131e004986 */ /* 0x0001e2000c101910 */
[----:B------:R-:W-:-:S05]  /*3a70*/  IADD3.X R27, R25, UR10, RZ, P6, !PT ;  /* 0x0000000a191b7c10 */ /* 0x000fca000b7fe4ff */
[----:B------:R-:W-:Y:S05]  /*3a80*/  @!P2 BRA `(.L_x_59) ;  /* 0x000000000004a947 */ /* 0x000fea0003800000 */
[----:B------:R1:W5:Y:S02]  /*3a90*/  LDG.E.LTC128B R21, desc[UR16][R26.64] ;  /* 0x000000101a157981 */ /* 0x000364000c1e1920 */
.L_x_59:
[----:B------:R-:W-:Y:S05]  /*3aa0*/  BSYNC B1 ;  /* 0x0000000000017941 */ /* 0x000fea0003800000 */
.L_x_58:
[----:B0----5:R-:W-:Y:S01]  /*3ab0*/  FMUL R19, R21, R16 ;  /* 0x0000001015137220 */ /* 0x021fe20000400000 */
[----:B------:R-:W-:Y:S01]  /*3ac0*/  IMAD.X R33, R39, 0x1, R7, P5 ;  /* 0x0000000127217824 */ /* 0x000fe200028e0607 */
[----:B------:R-:W-:Y:S01]  /*3ad0*/  ISETP.GT.AND P1, PT, R17, 0x8, P1 ;  /* 0x000000081100780c */ /* 0x000fe20000f24270 */
[----:B------:R-:W-:Y:S01]  /*3ae0*/  BSSY B1, `(.L_x_60) ;  /* 0x0000008000017945 */ /* 0x000fe20003800000 */
[----:B------:R-:W-:Y:S01]  /*3af0*/  FFMA R19, R176, R15, R19 ;  /* 0x0000000fb0137223 */ /* 0x000fe20000000013 */
[----:B----4-:R-:W-:Y:S02]  /*3b00*/  IADD3 R34, P4, R34, UR6, RZ ;  /* 0x0000000622227c10 */ /* 0x010fe4000ff9e0ff */
[----:B------:R-:W-:Y:S02]  /*3b10*/  IADD3 R40, P5, R36, R14, RZ ;  /* 0x0000000e24287210 */ /* 0x000fe40007fbe0ff */
[----:B------:R0:W-:Y:S01]  /*3b20*/  @P2 STG.E desc[UR16][R32.64], R19 ;  /* 0x0000001320002986 */ /* 0x0001e2000c101910 */
[----:B------:R-:W-:-:S05]  /*3b30*/  IADD3.X R35, R35, UR7, RZ, P4, !PT ;  /* 0x0000000723237c10 */ /* 0x000fca000a7fe4ff */
[----:B------:R-:W-:Y:S05]  /*3b40*/  @!P1 BRA `(.L_x_61) ;  /* 0x0000000000049947 */ /* 0x000fea0003800000 */
[----:B------:R4:W5:Y:S02]  /*3b50*/  LDG.E.LTC128B R21, desc[UR16][R34.64] ;  /* 0x0000001022157981 */ /* 0x000964000c1e1920 */
.L_x_61:
[----:B------:R-:W-:Y:S05]  /*3b60*/  BSYNC B1 ;  /* 0x0000000000017941 */ /* 0x000fea0003800000 */
.L_x_60:
[----:B0----5:R-:W-:Y:S01]  /*3b70*/  FMUL R19, R21, R16 ;  /* 0x0000001015137220 */ /* 0x021fe20000400000 */
[----:B------:R-:W-:Y:S01]  /*3b80*/  IMAD.X R41, R37, 0x1, R13, P5 ;  /* 0x0000000125297824 */ /* 0x000fe200028e060d */
[----:B------:R-:W-:Y:S01]  /*3b90*/  ISETP.GT.AND P2, PT, R17, 0x8, P0 ;  /* 0x000000081100780c */ /* 0x000fe20000744270 */
[----:B------:R-:W-:Y:S01]  /*3ba0*/  BSSY B1, `(.L_x_62) ;  /* 0x0000007000017945 */ /* 0x000fe20003800000 */
[----:B------:R-:W-:Y:S01]  /*3bb0*/  FFMA R19, R170, R15, R19 ;  /* 0x0000000faa137223 */ /* 0x000fe20000000013 */
[----:B--2---:R-:W-:-:S04]  /*3bc0*/  IADD3 R24, P0, R24, UR6, RZ ;  /* 0x0000000618187c10 */ /* 0x004fc8000ff1e0ff */
[----:B------:R0:W-:Y:S01]  /*3bd0*/  @P1 STG.E desc[UR16][R40.64], R19 ;  /* 0x0000001328001986 */ /* 0x0001e2000c101910 */
[----:B------:R-:W-:-:S05]  /*3be0*/  IADD3.X R25, R25, UR7, RZ, P0, !PT ;  /* 0x0000000719197c10 */ /* 0x000fca00087fe4ff */
[----:B------:R-:W-:Y:S05]  /*3bf0*/  @!P2 BRA `(.L_x_63) ;  /* 0x000000000004a947 */ /* 0x000fea0003800000 */
[----:B------:R2:W5:Y:S02]  /*3c00*/  LDG.E.LTC128B R21, desc[UR16][R24.64] ;  /* 0x0000001018157981 */ /* 0x000564000c1e1920 */
.L_x_63:
[----:B------:R-:W-:Y:S05]  /*3c10*/  BSYNC B1 ;  /* 0x0000000000017941 */ /* 0x000fea0003800000 */
.L_x_62:
[----:B--2---:R-:W-:Y:S01]  /*3c20*/  IADD3 R24, P5, R38, R14, RZ ;  /* 0x0000000e26187210 */ /* 0x004fe20007fbe0ff */
        /* <DEDUP_REMOVED lines=13> */
.L_x_65:
[----:B------:R-:W-:Y:S05]  /*3d00*/  BSYNC B1 ;  /* 0x0000000000017941 */ /* 0x000fea0003800000 */
.L_x_64:
[----:B0----5:R-:W-:Y:S01]  /*3d10*/  FMUL R19, R21, R16 ;  /* 0x0000001015137220 */ /* 0x021fe20000400000 */
[----:B------:R-:W-:Y:S01]  /*3d20*/  IMAD.X R37, R31, 0x1, R7, P5 ;  /* 0x000000011f257824 */ /* 0x000fe200028e0607 */
[----:B------:R-:W-:Y:S01]  /*3d30*/  ISETP.GT.AND P2, PT, R17, RZ, P0 ;  /* 0x000000ff1100720c */ /* 0x000fe20000744270 */
        /* <DEDUP_REMOVED lines=8> */
.L_x_67:
[----:B------:R-:W-:Y:S05]  /*3dc0*/  BSYNC B1 ;  /* 0x0000000000017941 */ /* 0x000fea0003800000 */
.L_x_66:
        /* <DEDUP_REMOVED lines=11> */
.L_x_69:
[----:B------:R-:W-:Y:S05]  /*3e80*/  BSYNC B1 ;  /* 0x0000000000017941 */ /* 0x000fea0003800000 */
.L_x_68:
[----:B0----5:R-:W-:Y:S01]  /*3e90*/  FMUL R19, R21, R16 ;  /* 0x0000001015137220 */ /* 0x021fe20000400000 */
[----:B------:R-:W-:Y:S01]  /*3ea0*/  IMAD.X R41, R31, 0x1, R13, P5 ;  /* 0x000000011f297824 */ /* 0x000fe200028e060d */
[----:B------:R-:W-:Y:S01]  /*3eb0*/  ISETP.GT.AND P2, PT, R17, 0x8, P0 ;  /* 0x000000081100780c */ /* 0x000fe20000744270 */
[----:B------:R-:W-:Y:S01]  /*3ec0*/  BSSY B1, `(.L_x_70) ;  /* 0x0000008000017945 */ /* 0x000fe20003800000 */
[----:B---3--:R-:W-:Y:S01]  /*3ed0*/  FFMA R29, R18, R15, R19 ;  /* 0x0000000f121d7223 */ /* 0x008fe20000000013 */
[----:B------:R-:W-:Y:S01]  /*3ee0*/  IADD3 R18, P0, R26, UR6, RZ ;  /* 0x000000061a127c10 */ /* 0x000fe2000ff1e0ff */
[----:B------:R-:W-:-:S03]  /*3ef0*/  IMAD.MOV.U32 R23, RZ, RZ, R21 ;  /* 0x000000ffff177224 */ /* 0x000fc600078e0015 */
[----:B------:R0:W-:Y:S01]  /*3f00*/  @P1 STG.E desc[UR16][R40.64], R29 ;  /* 0x0000001d28001986 */ /* 0x0001e2000c101910 */
[----:B------:R-:W-:-:S05]  /*3f10*/  IADD3.X R19, R27, UR7, RZ, P0, !PT ;  /* 0x000000071b137c10 */ /* 0x000fca00087fe4ff */
[----:B------:R-:W-:Y:S05]  /*3f20*/  @!P2 BRA `(.L_x_71) ;  /* 0x000000000004a947 */ /* 0x000fea0003800000 */
[----:B------:R3:W5:Y:S02]  /*3f30*/  LDG.E.LTC128B R23, desc[UR16][R18.64] ;  /* 0x0000001012177981 */ /* 0x000764000c1e1920 */
.L_x_71:
[----:B------:R-:W-:Y:S05]  /*3f40*/  BSYNC B1 ;  /* 0x0000000000017941 */ /* 0x000fea0003800000 */
.L_x_70:
[----:B---3-5:R-:W-:Y:S01]  /*3f50*/  FMUL R19, R23, R16 ;  /* 0x0000001017137220 */ /* 0x028fe20000400000 */
[----:B------:R-:W-:Y:S01]  /*3f60*/  IADD3 R18, P5, R32, R14, RZ ;  /* 0x0000000e20127210 */ /* 0x000fe20007fbe0ff */
[----:B------:R-:W-:Y:S01]  /*3f70*/  BSSY B1, `(.L_x_72) ;  /* 0x000000c000017945 */ /* 0x000fe20003800000 */
[----:B------:R-:W-:Y:S01]  /*3f80*/  ISETP.GT.AND P1, PT, R8, 0x30, PT ;  /* 0x000000300800780c */ /* 0x000fe20003f24270 */
[----:B-1----:R-:W-:Y:S01]  /*3f90*/  FFMA R27, R20, R15, R19 ;  /* 0x0000000f141b7223 */ /* 0x002fe20000000013 */
[----:B------:R-:W-:Y:S01]  /*3fa0*/  IADD3 R20, P6, R34, UR9, RZ ;  /* 0x0000000922147c10 */ /* 0x000fe2000ffde0ff */
        /* <DEDUP_REMOVED lines=8> */
.L_x_73:
[----:B------:R-:W-:Y:S05]  /*4030*/  BSYNC B1 ;  /* 0x0000000000017941 */ /* 0x000fea0003800000 */
.L_x_72:
[----:B-1---5:R-:W-:Y:S01]  /*4040*/  FMUL R19, R23, R16 ;  /* 0x0000001017137220 */ /* 0x022fe20000400000 */
[----:B------:R-:W-:Y:S01]  /*4050*/  IMAD.X R27, R37, 0x1, R7, P5 ;  /* 0x00000001251b7824 */ /* 0x000fe200028e0607 */
[----:B------:R-:W-:Y:S01]  /*4060*/  ISETP.GT.AND P2, PT, R17, RZ, P0 ;  /* 0x000000ff1100720c */ /* 0x000fe20000744270 */
[----:B------:R-:W-:Y:S01]  /*4070*/  BSSY B1, `(.L_x_74) ;  /* 0x0000009000017945 */ /* 0x000fe20003800000 */
[----:B0-----:R-:W-:Y:S01]  /*4080*/  FFMA R29, R22, R15, R19 ;  /* 0x0000000f161d7223 */ /* 0x001fe20000000013 */
[----:B------:R-:W-:Y:S01]  /*4090*/  IADD3 R18, P6, R24, UR9, RZ ;  /* 0x0000000918127c10 */ /* 0x000fe2000ffde0ff */
[----:B------:R-:W-:Y:S01]  /*40a0*/  IMAD.MOV.U32 R31, RZ, RZ, R23 ;  /* 0x000000ffff1f7224 */ /* 0x000fe200078e0017 */
[----:B------:R-:W-:Y:S02]  /*40b0*/  IADD3 R22, P5, R38, R6, RZ ;  /* 0x0000000626167210 */ /* 0x000fe40007fbe0ff */
[----:B------:R0:W-:Y:S01]  /*40c0*/  @P4 STG.E desc[UR16][R26.64], R29 ;  /* 0x0000001d1a004986 */ /* 0x0001e2000c101910 */
[----:B------:R-:W-:-:S05]  /*40d0*/  IADD3.X R19, R25, UR10, RZ, P6, !PT ;  /* 0x0000000a19137c10 */ /* 0x000fca000b7fe4ff */
[----:B------:R-:W-:Y:S05]  /*40e0*/  @!P2 BRA `(.L_x_75) ;  /* 0x000000000004a947 */ /* 0x000fea0003800000 */
[----:B------:R1:W5:Y:S02]  /*40f0*/  LDG.E.LTC128B R31, desc[UR16][R18.64] ;  /* 0x00000010121f7981 */ /* 0x000364000c1e1920 */
.L_x_75:
[----:B------:R-:W-:Y:S05]  /*4100*/  BSYNC B1 ;  /* 0x0000000000017941 */ /* 0x000fea0003800000 */
.L_x_74:
[----:B0----5:R-:W-:Y:S01]  /*4110*/  FMUL R29, R31, R16 ;  /* 0x000000101f1d7220 */ /* 0x021fe20000400000 */
[----:B------:R-:W-:Y:S01]  /*4120*/  IMAD.X R23, R39, 0x1, R7, P5 ;  /* 0x0000000127177824 */ /* 0x000fe200028e0607 */
[----:B------:R-:W-:Y:S01]  /*4130*/  ISETP.GT.AND P1, PT, R17, 0x8, P1 ;  /* 0x000000081100780c */ /* 0x000fe20000f24270 */
[----:B------:R-:W-:Y:S01]  /*4140*/  BSSY B1, `(.L_x_76) ;  /* 0x0000009000017945 */ /* 0x000fe20003800000 */
[----:B------:R-:W-:Y:S01]  /*4150*/  FFMA R41, R88, R15, R29 ;  /* 0x0000000f58297223 */ /* 0x000fe2000000001d */
[----:B------:R-:W-:Y:S01]  /*4160*/  IADD3 R28, P4, R34, UR6, RZ ;  /* 0x00000006221c7c10 */ /* 0x000fe2000ff9e0ff */
[----:B------:R-:W-:Y:S01]  /*4170*/  IMAD.MOV.U32 R33, RZ, RZ, R31 ;  /* 0x000000ffff217224 */ /* 0x000fe200078e001f */
[----:B------:R-:W-:Y:S02]  /*4180*/  IADD3 R30, P5, R36, R14, RZ ;  /* 0x0000000e241e7210 */ /* 0x000fe40007fbe0ff */
[----:B------:R0:W-:Y:S01]  /*4190*/  @P2 STG.E desc[UR16][R22.64], R41 ;  /* 0x0000002916002986 */ /* 0x0001e2000c101910 */
[----:B------:R-:W-:-:S05]  /*41a0*/  IADD3.X R29, R35, UR7, RZ, P4, !PT ;  /* 0x00000007231d7c10 */ /* 0x000fca000a7fe4ff */
[----:B------:R-:W-:Y:S05]  /*41b0*/  @!P1 BRA `(.L_x_77) ;  /* 0x0000000000049947 */ /* 0x000fea0003800000 */
[----:B------:R0:W5:Y:S02]  /*41c0*/  LDG.E.LTC128B R33, desc[UR16][R28.64] ;  /* 0x000000101c217981 */ /* 0x000164000c1e1920 */
.L_x_77:
[----:B------:R-:W-:Y:S05]  /*41d0*/  BSYNC B1 ;  /* 0x0000000000017941 */ /* 0x000fea0003800000 */
.L_x_76:
        /* <DEDUP_REMOVED lines=10> */
.L_x_79:
[----:B------:R-:W-:Y:S05]  /*4280*/  BSYNC B1 ;  /* 0x0000000000017941 */ /* 0x000fea0003800000 */
.L_x_78:
[----:B----45:R-:W-:Y:S01]  /*4290*/  FMUL R25, R33, R16 ;  /* 0x0000001021197220 */ /* 0x030fe20000400000 */
[----:B------:R-:W-:Y:S01]  /*42a0*/  IADD3 R24, P5, R38, R14, RZ ;  /* 0x0000000e26187210 */ /* 0x000fe20007fbe0ff */
[----:B------:R-:W-:Y:S01]  /*42b0*/  BSSY B1, `(.L_x_80) ;  /* 0x000000c000017945 */ /* 0x000fe20003800000 */
[----:B------:R-:W-:Y:S01]  /*42c0*/  ISETP.GT.AND P1, PT, R8, 0x38, PT ;  /* 0x000000380800780c */ /* 0x000fe20003f24270 */
[----:B0-----:R-:W-:Y:S01]  /*42d0*/  FFMA R31, R92, R15, R25 ;  /* 0x0000000f5c1f7223 */ /* 0x001fe20000000019 */
        /* <DEDUP_REMOVED lines=9> */
.L_x_81:
[----:B------:R-:W-:Y:S05]  /*4370*/  BSYNC B1 ;  /* 0x0000000000017941 */ /* 0x000fea0003800000 */
.L_x_80:
[----:B0----5:R-:W-:Y:S01]  /*4380*/  FMUL R25, R33, R16 ;  /* 0x0000001021197220 */ /* 0x021fe20000400000 */
[----:B------:R-:W-:Y:S01]  /*4390*/  IMAD.X R31, R27, 0x1, R7, P5 ;  /* 0x000000011b1f7824 */ /* 0x000fe200028e0607 */
[----:B------:R-:W-:Y:S01]  /*43a0*/  ISETP.GT.AND P2, PT, R17, RZ, P0 ;  /* 0x000000ff1100720c */ /* 0x000fe20000744270 */
[----:B------:R-:W-:Y:S01]  /*43b0*/  BSSY B1, `(.L_x_82) ;  /* 0x0000009000017945 */ /* 0x000fe20003800000 */
[----:B------:R-:W-:Y:S01]  /*43c0*/  FFMA R37, R94, R15, R25 ;  /* 0x0000000f5e257223 */ /* 0x000fe20000000019 */
[----:B------:R-:W-:Y:S01]  /*43d0*/  IADD3 R24, P6, R18, UR9, RZ ;  /* 0x0000000912187c10 */ /* 0x000fe2000ffde0ff */
[----:B--2---:R-:W-:Y:S01]  /*43e0*/  IMAD.MOV.U32 R35, RZ, RZ, R33 ;  /* 0x000000ffff237224 */ /* 0x004fe200078e0021 */
[----:B------:R-:W-:Y:S02]  /*43f0*/  IADD3 R32, P5, R22, R6, RZ ;  /* 0x0000000616207210 */ /* 0x000fe40007fbe0ff */
[----:B------:R0:W-:Y:S01]  /*4400*/  @P4 STG.E desc[UR16][R30.64], R37 ;  /* 0x000000251e004986 */ /* 0x0001e2000c101910 */
[----:B------:R-:W-:-:S05]  /*4410*/  IADD3.X R25, R19, UR10, RZ, P6, !PT ;  /* 0x0000000a13197c10 */ /* 0x000fca000b7fe4ff */
[----:B------:R-:W-:Y:S05]  /*4420*/  @!P2 BRA `(.L_x_83) ;  /* 0x000000000004a947 */ /* 0x000fea0003800000 */
[----:B------:R2:W5:Y:S02]  /*4430*/  LDG.E.LTC128B R35, desc[UR16][R24.64] ;  /* 0x0000001018237981 */ /* 0x000564000c1e1920 */
.L_x_83:
[----:B------:R-:W-:Y:S05]  /*4440*/  BSYNC B1 ;  /* 0x0000000000017941 */ /* 0x000fea0003800000 */
.L_x_82:
[----:B0----5:R-:W-:Y:S01]  /*4450*/  FMUL R37, R35, R16 ;  /* 0x0000001023257220 */ /* 0x021fe20000400000 */
[----:B------:R-:W-:Y:S01]  /*4460*/  IMAD.X R33, R23, 0x1, R7, P5 ;  /* 0x0000000117217824 */ /* 0x000fe200028e0607 */
[----:B------:R-:W-:Y:S01]  /*4470*/  ISETP.GT.AND P1, PT, R17, 0x8, P1 ;  /* 0x000000081100780c */ /* 0x000fe20000f24270 */
[----:B------:R-:W-:Y:S01]  /*4480*/  BSSY B1, `(.L_x_84) ;  /* 0x0000009000017945 */ /* 0x000fe20003800000 */
[----:B------:R-:W-:Y:S01]  /*4490*/  FFMA R39, R96, R15, R37 ;  /* 0x0000000f60277223 */ /* 0x000fe20000000025 */
[----:B---3--:R-:W-:Y:S01]  /*44a0*/  IADD3 R20, P4, R20, UR6, RZ ;  /* 0x0000000614147c10 */ /* 0x008fe2000ff9e0ff */
[----:B------:R-:W-:Y:S01]  /*44b0*/  IMAD.MOV.U32 R37, RZ, RZ, R35 ;  /* 0x000000ffff257224 */ /* 0x000fe200078e0023 */
[----:B------:R-:W-:Y:S02]  /*44c0*/  IADD3 R34, P5, R26, R14, RZ ;  /* 0x0000000e1a227210 */ /* 0x000fe40007fbe0ff */
[----:B------:R0:W-:Y:S01]  /*44d0*/  @P2 STG.E desc[UR16][R32.64], R39 ;  /* 0x0000002720002986 */ /* 0x0001e2000c101910 */
[----:B------:R-:W-:-:S05]  /*44e0*/  IADD3.X R21, R21, UR7, RZ, P4, !PT ;  /* 0x0000000715157c10 */ /* 0x000fca000a7fe4ff */
[----:B------:R-:W-:Y:S05]  /*44f0*/  @!P1 BRA `(.L_x_85) ;  /* 0x0000000000049947 */ /* 0x000fea0003800000 */
[----:B------:R3:W5:Y:S02]  /*4500*/  LDG.E.LTC128B R37, desc[UR16][R20.64] ;  /* 0x0000001014257981 */ /* 0x000764000c1e1920 */
.L_x_85:
[----:B------:R-:W-:Y:S05]  /*4510*/  BSYNC B1 ;  /* 0x0000000000017941 */ /* 0x000fea0003800000 */
.L_x_84:
[----:B---3-5:R-:W-:Y:S01]  /*4520*/  FMUL R21, R37, R16 ;  /* 0x0000001025157220 */ /* 0x028fe20000400000 */
[----:B------:R-:W-:Y:S01]  /*4530*/  IMAD.X R35, R27, 0x1, R13, P5 ;  /* 0x000000011b237824 */ /* 0x000fe200028e060d */
[----:B------:R-:W-:Y:S01]  /*4540*/  ISETP.GT.AND P2, PT, R17, 0x8, P0 ;  /* 0x000000081100780c */ /* 0x000fe20000744270 */
[----:B------:R-:W-:Y:S01]  /*4550*/  BSSY B1, `(.L_x_86) ;  /* 0x0000007000017945 */ /* 0x000fe20003800000 */
[----:B------:R-:W-:Y:S01]  /*4560*/  FFMA R21, R98, R15, R21 ;  /* 0x0000000f62157223 */ /* 0x000fe20000000015 */
[----:B-1----:R-:W-:-:S04]  /*4570*/  IADD3 R18, P0, R18, UR6, RZ ;  /* 0x0000000612127c10 */ /* 0x002fc8000ff1e0ff */
[----:B------:R1:W-:Y:S01]  /*4580*/  @P1 STG.E desc[UR16][R34.64], R21 ;  /* 0x0000001522001986 */ /* 0x0003e2000c101910 */
[----:B------:R-:W-:-:S05]  /*4590*/  IADD3.X R19, R19, UR7, RZ, P0, !PT ;  /* 0x0000000713137c10 */ /* 0x000fca00087fe4ff */
[----:B------:R-:W-:Y:S05]  /*45a0*/  @!P2 BRA `(.L_x_87) ;  /* 0x000000000004a947 */ /* 0x000fea0003800000 */
[----:B------:R3:W5:Y:S02]  /*45b0*/  LDG.E.LTC128B R37, desc[UR16][R18.64] ;  /* 0x0000001012257981 */ /* 0x000764000c1e1920 */
.L_x_87:
[----:B------:R-:W-:Y:S05]  /*45c0*/  BSYNC B1 ;  /* 0x0000000000017941 */ /* 0x000fea0003800000 */
.L_x_86:
[----:B---3-5:R-:W-:Y:S01]  /*45d0*/  FMUL R19, R37, R16 ;  /* 0x0000001025137220 */ /* 0x028fe20000400000 */
[----:B------:R-:W-:Y:S01]  /*45e0*/  IADD3 R18, P5, R22, R14, RZ ;  /* 0x0000000e16127210 */ /* 0x000fe20007fbe0ff */
[----:B------:R-:W-:Y:S01]  /*45f0*/  BSSY B1, `(.L_x_88) ;  /* 0x000000c000017945 */ /* 0x000fe20003800000 */
[----:B------:R-:W-:Y:S01]  /*4600*/  ISETP.GT.AND P1, PT, R8, 0x40, PT ;  /* 0x000000400800780c */ /* 0x000fe20003f24270 */
[----:B------:R-:W-:Y:S01]  /*4610*/  FFMA R27, R100, R15, R19 ;  /* 0x0000000f641b7223 */ /* 0x000fe20000000013 */
[----:B------:R-:W-:Y:S01]  /*4620*/  IADD3 R20, P6, R28, UR9, RZ ;  /* 0x000000091c147c10 */ /* 0x000fe2000ffde0ff */
[----:B------:R-:W-:Y:S01]  /*4630*/  IMAD.X R19, R23, 0x1, R13, P5 ;  /* 0x0000000117137824 */ /* 0x000fe200028e060d */
[----:B------:R-:W-:Y:S02]  /*4640*/  ISETP.GT.AND P4, PT, R17, RZ, P1 ;  /* 0x000000ff1100720c */ /* 0x000fe40000f84270 */
[----:B------:R-:W-:Y:S02]  /*4650*/  ISETP.GT.AND P0, PT, R8, 0x41, PT ;  /* 0x000000410800780c */ /* 0x000fe40003f04270 */
[----:B------:R3:W-:Y:S01]  /*4660*/  @P2 STG.E desc[UR16][R18.64], R27 ;  /* 0x0000001b12002986 */ /* 0x0007e2000c101910 */
[----:B------:R-:W-:-:S02]  /*4670*/  IADD3 R22, P5, R30, R6, RZ ;  /* 0x000000061e167210 */ /* 0x000fc40007fbe0ff */
[----:B-1----:R-:W-:-:S06]  /*4680*/  IADD3.X R21, R29, UR10, RZ, P6, !PT ;  /* 0x0000000a1d157c10 */ /* 0x002fcc000b7fe4ff */
[----:B------:R-:W-:Y:S05]  /*4690*/  @!P4 BRA `(.L_x_89) ;  /* 0x000000000004c947 */ /* 0x000fea0003800000 */
[----:B------:R1:W5:Y:S02]  /*46a0*/  LDG.E.LTC128B R37, desc[UR16][R20.64] ;  /* 0x0000001014257981 */ /* 0x000364000c1e1920 */
.L_x_89:
[----:B------:R-:W-:Y:S05]  /*46b0*/  BSYNC B1 ;  /* 0x0000000000017941 */ /* 0x000fea0003800000 */
.L_x_88:
[----:B---3-5:R-:W-:Y:S01]  /*46c0*/  FMUL R19, R37, R16 ;  /* 0x0000001025137220 */ /* 0x028fe20000400000 */
        /* <DEDUP_REMOVED lines=10> */
.L_x_91:
[----:B------:R-:W-:Y:S05]  /*4770*/  BSYNC B1 ;  /* 0x0000000000017941 */ /* 0x000fea0003800000 */
.L_x_90:
[----:B-----5:R-:W-:Y:S01]  /*4780*/  FMUL R35, R37, R16 ;  /* 0x0000001025237220 */ /* 0x020fe20000400000 */
[----:B---3--:R-:W-:Y:S01]  /*4790*/  IMAD.X R27, R33, 0x1, R7, P5 ;  /* 0x00000001211b7824 */ /* 0x008fe200028e0607 */
        /* <DEDUP_REMOVED lines=9> */
.L_x_93:
[----:B------:R-:W-:Y:S05]  /*4830*/  BSYNC B1 ;  /* 0x0000000000017941 */ /* 0x000fea0003800000 */
.L_x_92:
[----:B----45:R-:W-:Y:S01]  /*4840*/  FMUL R29, R37, R16 ;  /* 0x00000010251d7220 */ /* 0x030fe20000400000 */
[----:B---3--:R-:W-:Y:S01]  /*4850*/  IMAD.X R35, R31, 0x1, R13, P5 ;  /* 0x000000011f237824 */ /* 0x008fe200028e060d */
        /* <DEDUP_REMOVED lines=8> */
.L_x_95:
[----:B------:R-:W-:Y:S05]  /*48e0*/  BSYNC B1 ;  /* 0x0000000000017941 */ /* 0x000fea0003800000 */
.L_x_94:
        /* <DEDUP_REMOVED lines=11> */
[----:B--2---:R-:W-:-:S06]  /*49a0*/  IADD3.X R29, R21, UR10, RZ, P6, !PT ;  /* 0x0000000a151d7c10 */ /* 0x004fcc000b7fe4ff */
[----:B------:R-:W-:Y:S05]  /*49b0*/  @!P4 BRA `(.L_x_97) ;  /* 0x000000000004c947 */ /* 0x000fea0003800000 */
[----:B------:R2:W5:Y:S02]  /*49c0*/  LDG.E.LTC128B R37, desc[UR16][R28.64] ;  /* 0x000000101c257981 */ /* 0x000564000c1e1920 */
.L_x_97:
[----:B------:R-:W-:Y:S05]  /*49d0*/  BSYNC B1 ;  /* 0x0000000000017941 */ /* 0x000fea0003800000 */
.L_x_96:
[----:B---3-5:R-:W-:Y:S01]  /*49e0*/  FMUL R25, R37, R16 ;  /* 0x0000001025197220 */ /* 0x028fe20000400000 */
[----:B------:R-:W-:Y:S01]  /*49f0*/  IMAD.X R31, R23, 0x1, R7, P5 ;  /* 0x00000001171f7824 */ /* 0x000fe200028e0607 */
[----:B------:R-:W-:Y:S01]  /*4a00*/  ISETP.GT.AND P2, PT, R17, RZ, P0 ;  /* 0x000000ff1100720c */ /* 0x000fe20000744270 */
[----:B------:R-:W-:Y:S01]  /*4a10*/  BSSY B1, `(.L_x_98) ;  /* 0x0000008000017945 */ /* 0x000fe20003800000 */
[----:B0-----:R-:W-:Y:S01]  /*4a20*/  FFMA R33, R110, R15, R25 ;  /* 0x0000000f6e217223 */ /* 0x001fe20000000019 */
[----:B------:R-:W-:Y:S02]  /*4a30*/  IADD3 R24, P6, R18, UR9, RZ ;  /* 0x0000000912187c10 */ /* 0x000fe4000ffde0ff */
[----:B------:R-:W-:Y:S02]  /*4a40*/  IADD3 R32, P5, R26, R6, RZ ;  /* 0x000000061a207210 */ /* 0x000fe40007fbe0ff */
[----:B------:R0:W-:Y:S01]  /*4a50*/  @P4 STG.E desc[UR16][R30.64], R33 ;  /* 0x000000211e004986 */ /* 0x0001e2000c101910 */
[----:B------:R-:W-:-:S05]  /*4a60*/  IADD3.X R25, R19, UR10, RZ, P6, !PT ;  /* 0x0000000a13197c10 */ /* 0x000fca000b7fe4ff */
[----:B------:R-:W-:Y:S05]  /*4a70*/  @!P2 BRA `(.L_x_99) ;  /* 0x000000000004a947 */ /* 0x000fea0003800000 */
[----:B------:R3:W5:Y:S02]  /*4a80*/  LDG.E.LTC128B R37, desc[UR16][R24.64] ;  /* 0x0000001018257981 */ /* 0x000764000c1e1920 */
.L_x_99:
[----:B------:R-:W-:Y:S05]  /*4a90*/  BSYNC B1 ;  /* 0x0000000000017941 */ /* 0x000fea0003800000 */
.L_x_98:
[----:B-----5:R-:W-:Y:S01]  /*4aa0*/  FMUL R35, R37, R16 ;  /* 0x0000001025237220 */ /* 0x020fe20000400000 */
[----:B0-----:R-:W-:Y:S01]  /*4ab0*/  IMAD.X R33, R27, 0x1, R7, P5 ;  /* 0x000000011b217824 */ /* 0x001fe200028e0607 */
[----:B------:R-:W-:Y:S01]  /*4ac0*/  ISETP.GT.AND P1, PT, R17, 0x8, P1 ;  /* 0x000000081100780c */ /* 0x000fe20000f24270 */
[----:B------:R-:W-:Y:S01]  /*4ad0*/  BSSY B1, `(.L_x_100) ;  /* 0x0000008000017945 */ /* 0x000fe20003800000 */
[----:B------:R-:W-:Y:S01]  /*4ae0*/  FFMA R35, R112, R15, R35 ;  /* 0x0000000f70237223 */ /* 0x000fe20000000023 */
[----:B-1----:R-:W-:Y:S02]  /*4af0*/  IADD3 R20, P4, R20, UR6, RZ ;  /* 0x0000000614147c10 */ /* 0x002fe4000ff9e0ff */
[----:B------:R-:W-:Y:S02]  /*4b00*/  IADD3 R34, P5, R22, R14, RZ ;  /* 0x0000000e16227210 */ /* 0x000fe40007fbe0ff */
[----:B------:R0:W-:Y:S01]  /*4b10*/  @P2 STG.E desc[UR16][R32.64], R35 ;  /* 0x0000002320002986 */ /* 0x0001e2000c101910 */
[----:B------:R-:W-:-:S05]  /*4b20*/  IADD3.X R21, R21, UR7, RZ, P4, !PT ;  /* 0x0000000715157c10 */ /* 0x000fca000a7fe4ff */
[----:B------:R-:W-:Y:S05]  /*4b30*/  @!P1 BRA `(.L_x_101) ;  /* 0x0000000000049947 */ /* 0x000fea0003800000 */
[----:B------:R1:W5:Y:S02]  /*4b40*/  LDG.E.LTC128B R37, desc[UR16][R20.64] ;  /* 0x0000001014257981 */ /* 0x000364000c1e1920 */
.L_x_101:
[----:B------:R-:W-:Y:S05]  /*4b50*/  BSYNC B1 ;  /* 0x0000000000017941 */ /* 0x000fea0003800000 */
.L_x_100:
[----:B-1---5:R-:W-:Y:S01]  /*4b60*/  FMUL R21, R37, R16 ;  /* 0x0000001025157220 */ /* 0x022fe20000400000 */
[----:B0-----:R-:W-:Y:S01]  /*4b70*/  IMAD.X R35, R23, 0x1, R13, P5 ;  /* 0x0000000117237824 */ /* 0x001fe200028e060d */
        /* <DEDUP_REMOVED lines=8> */
.L_x_103:
[----:B------:R-:W-:Y:S05]  /*4c00*/  BSYNC B1 ;  /* 0x0000000000017941 */ /* 0x000fea0003800000 */
.L_x_102:
[----:B-1---5:R-:W-:Y:S01]  /*4c10*/  FMUL R19, R37, R16 ;  /* 0x0000001025137220 */ /* 0x022fe20000400000 */
        /* <DEDUP_REMOVED lines=10> */
[----:B0-----:R-:W-:-:S06]  /*4cc0*/  IADD3.X R21, R29, UR10, RZ, P6, !PT ;  /* 0x0000000a1d157c10 */ /* 0x001fcc000b7fe4ff */
[----:B------:R-:W-:Y:S05]  /*4cd0*/  @!P4 BRA `(.L_x_105) ;  /* 0x000000000004c947 */ /* 0x000fea0003800000 */
[----:B------:R0:W5:Y:S02]  /*4ce0*/  LDG.E.LTC128B R37, desc[UR16][R20.64] ;  /* 0x0000001014257981 */ /* 0x000164000c1e1920 */
.L_x_105:
[----:B------:R-:W-:Y:S05]  /*4cf0*/  BSYNC B1 ;  /* 0x0000000000017941 */ /* 0x000fea0003800000 */
.L_x_104:
[----:B-1---5:R-:W-:Y:S01]  /*4d00*/  FMUL R19, R37, R16 ;  /* 0x0000001025137220 */ /* 0x022fe20000400000 */
        /* <DEDUP_REMOVED lines=10> */
.L_x_107:
[----:B------:R-:W-:Y:S05]  /*4db0*/  BSYNC B1 ;  /* 0x0000000000017941 */ /* 0x000fea0003800000 */
.L_x_106:
[----:B-----5:R-:W-:Y:S01]  /*4dc0*/  FMUL R35, R37, R16 ;  /* 0x0000001025237220 */ /* 0x020fe20000400000 */
[----:B-1----:R-:W-:Y:S01]  /*4dd0*/  IMAD.X R27, R33, 0x1, R7, P5 ;  /* 0x00000001211b7824 */ /* 0x002fe200028e0607 */
[----:B------:R-:W-:Y:S01]  /*4de0*/  ISETP.GT.AND P1, PT, R17, 0x8, P1 ;  /* 0x000000081100780c */ /* 0x000fe20000f24270 */
[----:B------:R-:W-:Y:S01]  /*4df0*/  BSSY B1, `(.L_x_108) ;  /* 0x0000008000017945 */ /* 0x000fe20003800000 */
[----:B------:R-:W-:Y:S01]  /*4e00*/  FFMA R35, R120, R15, R35 ;  /* 0x0000000f78237223 */ /* 0x000fe20000000023 */
[----:B--2---:R-:W-:Y:S02]  /*4e10*/  IADD3 R28, P4, R28, UR6, RZ ;  /* 0x000000061c1c7c10 */ /* 0x004fe4000ff9e0ff */
[----:B------:R-:W-:Y:S02]  /*4e20*/  IADD3 R34, P5, R30, R14, RZ ;  /* 0x0000000e1e227210 */ /* 0x000fe40007fbe0ff */
[----:B------:R1:W-:Y:S01]  /*4e30*/  @P2 STG.E desc[UR16][R26.64], R35 ;  /* 0x000000231a002986 */ /* 0x0003e2000c101910 */
[----:B------:R-:W-:-:S05]  /*4e40*/  IADD3.X R29, R29, UR7, RZ, P4, !PT ;  /* 0x000000071d1d7c10 */ /* 0x000fca000a7fe4ff */
[----:B------:R-:W-:Y:S05]  /*4e50*/  @!P1 BRA `(.L_x_109) ;  /* 0x0000000000049947 */ /* 0x000fea0003800000 */
[----:B------:R2:W5:Y:S02]  /*4e60*/  LDG.E.LTC128B R37, desc[UR16][R28.64] ;  /* 0x000000101c257981 */ /* 0x000564000c1e1920 */
.L_x_109:
[----:B------:R-:W-:Y:S05]  /*4e70*/  BSYNC B1 ;  /* 0x0000000000017941 */ /* 0x000fea0003800000 */
.L_x_108:
[----:B--2--5:R-:W-:Y:S01]  /*4e80*/  FMUL R29, R37, R16 ;  /* 0x00000010251d7220 */ /* 0x024fe20000400000 */
[----:B-1----:R-:W-:Y:S01]  /*4e90*/  IMAD.X R35, R31, 0x1, R13, P5 ;  /* 0x000000011f237824 */ /* 0x002fe200028e060d */
[----:B------:R-:W-:Y:S01]  /*4ea0*/  ISETP.GT.AND P2, PT, R17, 0x8, P0 ;  /* 0x000000081100780c */ /* 0x000fe20000744270 */
[----:B------:R-:W-:Y:S01]  /*4eb0*/  BSSY B1, `(.L_x_110) ;  /* 0x0000007000017945 */ /* 0x000fe20003800000 */
[----:B------:R-:W-:Y:S01]  /*4ec0*/  FFMA R29, R122, R15, R29 ;  /* 0x0000000f7a1d7223 */ /* 0x000fe2000000001d */
[----:B---3--:R-:W-:-:S04]  /*4ed0*/  IADD3 R24, P0, R24, UR6, RZ ;  /* 0x0000000618187c10 */ /* 0x008fc8000ff1e0ff */
[----:B------:R1:W-:Y:S01]  /*4ee0*/  @P1 STG.E desc[UR16][R34.64], R29 ;  /* 0x0000001d22001986 */ /* 0x0003e2000c101910 */
[----:B------:R-:W-:-:S05]  /*4ef0*/  IADD3.X R25, R25, UR7, RZ, P0, !PT ;  /* 0x0000000719197c10 */ /* 0x000fca00087fe4ff */
[----:B------:R-:W-:Y:S05]  /*4f00*/  @!P2 BRA `(.L_x_111) ;  /* 0x000000000004a947 */ /* 0x000fea0003800000 */
[----:B------:R2:W5:Y:S02]  /*4f10*/  LDG.E.LTC128B R37, desc[UR16][R24.64] ;  /* 0x0000001018257981 */ /* 0x000564000c1e1920 */
.L_x_111:
[----:B------:R-:W-:Y:S05]  /*4f20*/  BSYNC B1 ;  /* 0x0000000000017941 */ /* 0x000fea0003800000 */
.L_x_110:
[----:B--2--5:R-:W-:Y:S01]  /*4f30*/  FMUL R25, R37, R16 ;  /* 0x0000001025197220 */ /* 0x024fe20000400000 */
        /* <DEDUP_REMOVED lines=13> */
.L_x_113:
[----:B------:R-:W-:Y:S05]  /*5010*/  BSYNC B1 ;  /* 0x0000000000017941 */ /* 0x000fea0003800000 */
.L_x_112:
[----:B--2--5:R-:W-:Y:S01]  /*5020*/  FMUL R25, R37, R16 ;  /* 0x0000001025197220 */ /* 0x024fe20000400000 */
        /* <DEDUP_REMOVED lines=10> */
.L_x_115:
[----:B------:R-:W-:Y:S05]  /*50d0*/  BSYNC B1 ;  /* 0x0000000000017941 */ /* 0x000fea0003800000 */
.L_x_114:
[----:B-----5:R-:W-:Y:S01]  /*50e0*/  FMUL R35, R37, R16 ;  /* 0x0000001025237220 */ /* 0x020fe20000400000 */
[----:B--2---:R-:W-:Y:S01]  /*50f0*/  IMAD.X R33, R27, 0x1, R7, P5 ;  /* 0x000000011b217824 */ /* 0x004fe200028e0607 */
[----:B------:R-:W-:Y:S01]  /*5100*/  ISETP.GT.AND P1, PT, R17, 0x8, P1 ;  /* 0x000000081100780c */ /* 0x000fe20000f24270 */
        /* <DEDUP_REMOVED lines=8> */
.L_x_117:
[----:B------:R-:W-:Y:S05]  /*5190*/  BSYNC B1 ;  /* 0x0000000000017941 */ /* 0x000fea0003800000 */
.L_x_116:
[----:B--2--5:R-:W-:Y:S01]  /*51a0*/  FMUL R21, R37, R16 ;  /* 0x0000001025157220 */ /* 0x024fe20000400000 */
[----:B0-----:R-:W-:Y:S01]  /*51b0*/  IMAD.X R35, R23, 0x1, R13, P5 ;  /* 0x0000000117237824 */ /* 0x001fe200028e060d */
        /* <DEDUP_REMOVED lines=8> */
.L_x_119:
[----:B------:R-:W-:Y:S05]  /*5240*/  BSYNC B1 ;  /* 0x0000000000017941 */ /* 0x000fea0003800000 */
.L_x_118:
        /* <DEDUP_REMOVED lines=14> */
.L_x_121:
[----:B------:R-:W-:Y:S05]  /*5330*/  BSYNC B1 ;  /* 0x0000000000017941 */ /* 0x000fea0003800000 */
.L_x_120:
        /* <DEDUP_REMOVED lines=11> */
.L_x_123:
[----:B------:R-:W-:Y:S05]  /*53f0*/  BSYNC B1 ;  /* 0x0000000000017941 */ /* 0x000fea0003800000 */
.L_x_122:
[----:B-----5:R-:W-:Y:S01]  /*5400*/  FMUL R35, R37, R16 ;  /* 0x0000001025237220 */ /* 0x020fe20000400000 */
[----:B--2---:R-:W-:Y:S01]  /*5410*/  IMAD.X R27, R33, 0x1, R7, P5 ;  /* 0x00000001211b7824 */ /* 0x004fe200028e0607 */
        /* <DEDUP_REMOVED lines=9> */
.L_x_125:
[----:B------:R-:W-:Y:S05]  /*54b0*/  BSYNC B1 ;  /* 0x0000000000017941 */ /* 0x000fea0003800000 */
.L_x_124:
        /* <DEDUP_REMOVED lines=10> */
.L_x_127:
[----:B------:R-:W-:Y:S05]  /*5560*/  BSYNC B1 ;  /* 0x0000000000017941 */ /* 0x000fea0003800000 */
.L_x_126:
        /* <DEDUP_REMOVED lines=14> */
.L_x_129:
[----:B------:R-:W-:Y:S05]  /*5650*/  BSYNC B1 ;  /* 0x0000000000017941 */ /* 0x000fea0003800000 */
.L_x_128:
        /* <DEDUP_REMOVED lines=11> */
.L_x_131:
[----:B------:R-:W-:Y:S05]  /*5710*/  BSYNC B1 ;  /* 0x0000000000017941 */ /* 0x000fea0003800000 */
.L_x_130:
        /* <DEDUP_REMOVED lines=11> */
.L_x_133:
[----:B------:R-:W-:Y:S05]  /*57d0*/  BSYNC B1 ;  /* 0x0000000000017941 */ /* 0x000fea0003800000 */
.L_x_132:
        /* <DEDUP_REMOVED lines=10> */
.L_x_135:
[----:B------:R-:W-:Y:S05]  /*5880*/  BSYNC B1 ;  /* 0x0000000000017941 */ /* 0x000fea0003800000 */
.L_x_134:
[----:B--2--5:R-:W-:Y:S01]  /*5890*/  FMUL R19, R37, R16 ;  /* 0x0000001025137220 */ /* 0x024fe20000400000 */
[----:B------:R-:W-:Y:S01]  /*58a0*/  IADD3 R18, P2, R26, R14, RZ ;  /* 0x0000000e1a127210 */ /* 0x000fe20007f5e0ff */
[----:B------:R-:W-:Y:S01]  /*58b0*/  BSSY B1, `(.L_x_136) ;  /* 0x000000c000017945 */ /* 0x000fe20003800000 */
[----:B------:R-:W-:Y:S01]  /*58c0*/  ISETP.GT.AND P4, PT, R8, 0x70, PT ;  /* 0x000000700800780c */ /* 0x000fe20003f84270 */
[----:B------:R-:W-:Y:S01]  /*58d0*/  FFMA R23, R148, R15, R19 ;  /* 0x0000000f94177223 */ /* 0x000fe20000000013 */
[----:B------:R-:W-:Y:S01]  /*58e0*/  ISETP.GT.AND P1, PT, R8, 0x71, PT ;  /* 0x000000710800780c */ /* 0x000fe20003f24270 */
[----:B------:R-:W-:Y:S01]  /*58f0*/  IMAD.X R19, R27, 0x1, R13, P2 ;  /* 0x000000011b137824 */ /* 0x000fe200010e060d */
[----:B------:R-:W-:Y:S02]  /*5900*/  ISETP.GT.AND P5, PT, R17, RZ, P4 ;  /* 0x000000ff1100720c */ /* 0x000fe400027a4270 */
[----:B------:R-:W-:Y:S02]  /*5910*/  IADD3 R20, P2, R28, UR9, RZ ;  /* 0x000000091c147c10 */ /* 0x000fe4000ff5e0ff */
[----:B------:R2:W-:Y:S01]  /*5920*/  @P0 STG.E desc[UR16][R18.64], R23 ;  /* 0x0000001712000986 */ /* 0x0005e2000c101910 */
[----:B------:R-:W-:-:S02]  /*5930*/  IADD3 R22, P6, R30, R6, RZ ;  /* 0x000000061e167210 */ /* 0x000fc40007fde0ff */
[----:B0-----:R-:W-:-:S06]  /*5940*/  IADD3.X R21, R29, UR10, RZ, P2, !PT ;  /* 0x0000000a1d157c10 */ /* 0x001fcc00097fe4ff */
[----:B------:R-:W-:Y:S05]  /*5950*/  @!P5 BRA `(.L_x_137) ;  /* 0x000000000004d947 */ /* 0x000fea0003800000 */
[----:B------:R0:W5:Y:S02]  /*5960*/  LDG.E.LTC128B R37, desc[UR16][R20.64] ;  /* 0x0000001014257981 */ /* 0x000164000c1e1920 */
.L_x_137:
[----:B------:R-:W-:Y:S05]  /*5970*/  BSYNC B1 ;  /* 0x0000000000017941 */ /* 0x000fea0003800000 */
.L_x_136:
[----:B--2--5:R-:W-:Y:S01]  /*5980*/  FMUL R19, R37, R16 ;  /* 0x0000001025137220 */ /* 0x024fe20000400000 */
[----:B------:R-:W-:Y:S01]  /*5990*/  IMAD.X R23, R31, 0x1, R7, P6 ;  /* 0x000000011f177824 */ /* 0x000fe200030e0607 */
[----:B------:R-:W-:Y:S01]  /*59a0*/  ISETP.GT.AND P2, PT, R17, RZ, P1 ;  /* 0x000000ff1100720c */ /* 0x000fe20000f44270 */
[----:B------:R-:W-:Y:S01]  /*59b0*/  BSSY B1, `(.L_x_138) ;  /* 0x0000007000017945 */ /* 0x000fe20003800000 */
[----:B------:R-:W-:Y:S01]  /*59c0*/  FFMA R19, R150, R15, R19 ;  /* 0x0000000f96137223 */ /* 0x000fe20000000013 */
[----:B------:R-:W-:-:S04]  /*59d0*/  IADD3 R38, P0, R24, UR9, RZ ;  /* 0x0000000918267c10 */ /* 0x000fc8000ff1e0ff */
[----:B------:R2:W-:Y:S01]  /*59e0*/  @P5 STG.E desc[UR16][R22.64], R19 ;  /* 0x0000001316005986 */ /* 0x0005e2000c101910 */
[----:B------:R-:W-:-:S05]  /*59f0*/  IADD3.X R39, R25, UR10, RZ, P0, !PT ;  /* 0x0000000a19277c10 */ /* 0x000fca00087fe4ff */
[----:B------:R-:W-:Y:S05]  /*5a00*/  @!P2 BRA `(.L_x_139) ;  /* 0x000000000004a947 */ /* 0x000fea0003800000 */
[----:B------:R4:W5:Y:S02]  /*5a10*/  LDG.E.LTC128B R37, desc[UR16][R38.64] ;  /* 0x0000001026257981 */ /* 0x000964000c1e1920 */
.L_x_139:
[----:B------:R-:W-:Y:S05]  /*5a20*/  BSYNC B1 ;  /* 0x0000000000017941 */ /* 0x000fea0003800000 */
.L_x_138:
[----:B--2--5:R-:W-:Y:S01]  /*5a30*/  FMUL R19, R37, R16 ;  /* 0x0000001025137220 */ /* 0x024fe20000400000 */
[----:B------:R-:W-:Y:S01]  /*5a40*/  IADD3 R18, P5, R32, R6, RZ ;  /* 0x0000000620127210 */ /* 0x000fe20007fbe0ff */
[----:B------:R-:W-:Y:S01]  /*5a50*/  BSSY B1, `(.L_x_140) ;  /* 0x000000b000017945 */ /* 0x000fe20003800000 */
[----:B------:R-:W-:Y:S01]  /*5a60*/  ISETP.GT.AND P4, PT, R17, 0x8, P4 ;  /* 0x000000081100780c */ /* 0x000fe20002784270 */
[----:B------:R-:W-:Y:S01]  /*5a70*/  FFMA R35, R152, R15, R19 ;  /* 0x0000000f98237223 */ /* 0x000fe20000000013 */
[----:B------:R-:W-:Y:S01]  /*5a80*/  IADD3 R26, P6, R28, UR6, RZ ;  /* 0x000000061c1a7c10 */ /* 0x000fe2000ffde0ff */
[----:B------:R-:W-:Y:S01]  /*5a90*/  IMAD.X R19, R33, 0x1, R7, P5 ;  /* 0x0000000121137824 */ /* 0x000fe200028e0607 */
[----:B------:R-:W-:Y:S02]  /*5aa0*/  ISETP.GT.AND P0, PT, R8, 0x78, PT ;  /* 0x000000780800780c */ /* 0x000fe40003f04270 */
[----:B------:R-:W-:Y:S02]  /*5ab0*/  IADD3 R34, P5, R30, R14, RZ ;  /* 0x0000000e1e227210 */ /* 0x000fe40007fbe0ff */
[----:B------:R2:W-:Y:S01]  /*5ac0*/  @P2 STG.E desc[UR16][R18.64], R35 ;  /* 0x0000002312002986 */ /* 0x0005e2000c101910 */
[----:B------:R-:W-:-:S04]  /*5ad0*/  IADD3.X R27, R29, UR7, RZ, P6, !PT ;  /* 0x000000071d1b7c10 */ /* 0x000fc8000b7fe4ff */
[----:B------:R-:W-:Y:S06]  /*5ae0*/  @!P4 BRA `(.L_x_141) ;  /* 0x000000000004c947 */ /* 0x000fec0003800000 */
[----:B------:R0:W5:Y:S02]  /*5af0*/  LDG.E.LTC128B R37, desc[UR16][R26.64] ;  /* 0x000000101a257981 */ /* 0x000164000c1e1920 */
.L_x_141:
[----:B------:R-:W-:Y:S05]  /*5b00*/  BSYNC B1 ;  /* 0x0000000000017941 */ /* 0x000fea0003800000 */
.L_x_140:
[----:B0----5:R-:W-:Y:S01]  /*5b10*/  FMUL R27, R37, R16 ;  /* 0x00000010251b7220 */ /* 0x021fe20000400000 */
[----:B--2---:R-:W-:Y:S01]  /*5b20*/  IMAD.X R35, R31, 0x1, R13, P5 ;  /* 0x000000011f237824 */ /* 0x004fe200028e060d */
[----:B------:R-:W-:Y:S01]  /*5b30*/  ISETP.GT.AND P1, PT, R17, 0x8, P1 ;  /* 0x000000081100780c */ /* 0x000fe20000f24270 */
[----:B------:R-:W-:Y:S01]  /*5b40*/  BSSY B1, `(.L_x_142) ;  /* 0x0000008000017945 */ /* 0x000fe20003800000 */
[----:B------:R-:W-:Y:S01]  /*5b50*/  FFMA R27, R154, R15, R27 ;  /* 0x0000000f9a1b7223 */ /* 0x000fe2000000001b */
[----:B---3--:R-:W-:Y:S02]  /*5b60*/  IADD3 R24, P5, R24, UR6, RZ ;  /* 0x0000000618187c10 */ /* 0x008fe4000ffbe0ff */
[----:B------:R-:W-:Y:S02]  /*5b70*/  ISETP.GT.AND P2, PT, R8, 0x79, PT ;  /* 0x000000790800780c */ /* 0x000fe40003f44270 */
[----:B------:R0:W-:Y:S01]  /*5b80*/  @P4 STG.E desc[UR16][R34.64], R27 ;  /* 0x0000001b22004986 */ /* 0x0001e2000c101910 */
[----:B------:R-:W-:-:S05]  /*5b90*/  IADD3.X R25, R25, UR7, RZ, P5, !PT ;  /* 0x0000000719197c10 */ /* 0x000fca000affe4ff */
[----:B------:R-:W-:Y:S05]  /*5ba0*/  @!P1 BRA `(.L_x_143) ;  /* 0x0000000000049947 */ /* 0x000fea0003800000 */
[----:B------:R2:W5:Y:S02]  /*5bb0*/  LDG.E.LTC128B R37, desc[UR16][R24.64] ;  /* 0x0000001018257981 */ /* 0x000564000c1e1920 */
.L_x_143:
[----:B------:R-:W-:Y:S05]  /*5bc0*/  BSYNC B1 ;  /* 0x0000000000017941 */ /* 0x000fea0003800000 */
.L_x_142:
[----:B--2---:R-:W-:Y:S01]  /*5bd0*/  IADD3 R24, P6, R32, R14, RZ ;  /* 0x0000000e20187210 */ /* 0x004fe20007fde0ff */
[----:B0----5:R-:W-:Y:S01]  /*5be0*/  FMUL R27, R37, R16 ;  /* 0x00000010251b7220 */ /* 0x021fe20000400000 */
[----:B------:R-:W-:Y:S01]  /*5bf0*/  ISETP.GT.AND P4, PT, R17, RZ, P0 ;  /* 0x000000ff1100720c */ /* 0x000fe20000784270 */
[----:B------:R-:W-:Y:S01]  /*5c00*/  BSSY B1, `(.L_x_144) ;  /* 0x0000009000017945 */ /* 0x000fe20003800000 */
[----:B------:R-:W-:Y:S01]  /*5c10*/  IADD3 R26, P5, R22, R6, RZ ;  /* 0x00000006161a7210 */ /* 0x000fe20007fbe0ff */
[----:B------:R-:W-:Y:S02]  /*5c20*/  IMAD.X R25, R33, 0x1, R13, P6 ;  /* 0x0000000121197824 */ /* 0x000fe400030e060d */
[----:B-1----:R-:W-:-:S05]  /*5c30*/  FFMA R29, R156, R15, R27 ;  /* 0x0000000f9c1d7223 */ /* 0x002fca000000001b */
[----:B------:R0:W-:Y:S03]  /*5c40*/  @P1 STG.E desc[UR16][R24.64], R29 ;  /* 0x0000001d18001986 */ /* 0x0001e6000c101910 */
[----:B------:R-:W-:Y:S05]  /*5c50*/  @!P4 BRA `(.L_x_145) ;  /* 0x00000000000cc947 */ /* 0x000fea0003800000 */
[----:B0-----:R-:W-:-:S04]  /*5c60*/  IADD3 R24, P1, R20, UR9, RZ ;  /* 0x0000000914187c10 */ /* 0x001fc8000ff3e0ff */
[----:B------:R-:W-:-:S05]  /*5c70*/  IADD3.X R25, R21, UR10, RZ, P1, !PT ;  /* 0x0000000a15197c10 */ /* 0x000fca0008ffe4ff */
[----:B------:R1:W5:Y:S04]  /*5c80*/  LDG.E.LTC128B R37, desc[UR16][R24.64] ;  /* 0x0000001018257981 */ /* 0x000368000c1e1920 */
.L_x_145:
[----:B------:R-:W-:Y:S05]  /*5c90*/  BSYNC B1 ;  /* 0x0000000000017941 */ /* 0x000fea0003800000 */
.L_x_144:
[----:B01---5:R-:W-:Y:S01]  /*5ca0*/  FMUL R25, R37, R16 ;  /* 0x0000001025197220 */ /* 0x023fe20000400000 */
        /* <DEDUP_REMOVED lines=10> */
.L_x_147:
[----:B------:R-:W-:Y:S05]  /*5d50*/  BSYNC B1 ;  /* 0x0000000000017941 */ /* 0x000fea0003800000 */
.L_x_146:
[----:B-1---5:R-:W-:Y:S01]  /*5d60*/  FMUL R25, R37, R16 ;  /* 0x0000001025197220 */ /* 0x022fe20000400000 */
        /* <DEDUP_REMOVED lines=10> */
.L_x_149:
[----:B------:R-:W-:Y:S05]  /*5e10*/  BSYNC B1 ;  /* 0x0000000000017941 */ /* 0x000fea0003800000 */
.L_x_148:
[----:B------:R-:W-:Y:S01]  /*5e20*/  ISETP.GT.AND P2, PT, R17, 0x8, P2 ;  /* 0x000000081100780c */ /* 0x000fe20001744270 */
[----:B-1---5:R-:W-:Y:S01]  /*5e30*/  FMUL R7, R37, R16 ;  /* 0x0000001025077220 */ /* 0x022fe20000400000 */
[----:B------:R-:W-:Y:S01]  /*5e40*/  IMAD.X R25, R23, 0x1, R13, P5 ;  /* 0x0000000117197824 */ /* 0x000fe200028e060d */
[----:B------:R-:W-:Y:S02]  /*5e50*/  BSSY B1, `(.L_x_150) ;  /* 0x0000007000017945 */ /* 0x000fe40003800000 */
[----:B--2---:R-:W-:-:S05]  /*5e60*/  FFMA R21, R162, R15, R7 ;  /* 0x0000000fa2157223 */ /* 0x004fca0000000007 */
[----:B------:R1:W-:Y:S01]  /*5e70*/  @P0 STG.E desc[UR16][R24.64], R21 ;  /* 0x0000001518000986 */ /* 0x0003e2000c101910 */
[----:B------:R-:W-:-:S04]  /*5e80*/  IADD3 R6, P0, R38, UR6, RZ ;  /* 0x0000000626067c10 */ /* 0x000fc8000ff1e0ff */
[----:B------:R-:W-:Y:S01]  /*5e90*/  IADD3.X R7, R39, UR7, RZ, P0, !PT ;  /* 0x0000000727077c10 */ /* 0x000fe200087fe4ff */
[----:B------:R-:W-:Y:S08]  /*5ea0*/  @!P2 BRA `(.L_x_151) ;  /* 0x000000000004a947 */ /* 0x000ff00003800000 */
[----:B------:R2:W5:Y:S02]  /*5eb0*/  LDG.E.LTC128B R37, desc[UR16][R6.64] ;  /* 0x0000001006257981 */ /* 0x000564000c1e1920 */
.L_x_151:
[----:B------:R-:W-:Y:S05]  /*5ec0*/  BSYNC B1 ;  /* 0x0000000000017941 */ /* 0x000fea0003800000 */
.L_x_150:
[----:B------:R-:W-:Y:S05]  /*5ed0*/  @!P2 BRA `(.L_x_152) ;  /* 0x000000140094a947 */ /* 0x000fea0003800000 */
[----:B--2---:R-:W-:Y:S01]  /*5ee0*/  IADD3 R6, P0, R18, R14, RZ ;  /* 0x0000000e12067210 */ /* 0x004fe20007f1e0ff */
[----:B-----5:R-:W-:-:S04]  /*5ef0*/  FMUL R37, R37, R16 ;  /* 0x0000001025257220 */ /* 0x020fc80000400000 */
[----:B------:R-:W-:Y:S02]  /*5f00*/  IMAD.X R7, R19, 0x1, R13, P0 ;  /* 0x0000000113077824 */ /* 0x000fe400000e060d */
[----:B------:R-:W-:-:S05]  /*5f10*/  FFMA R37, R164, R15, R37 ;  /* 0x0000000fa4257223 */ /* 0x000fca0000000025 */
[----:B------:R3:W-:Y:S01]  /*5f20*/  STG.E desc[UR16][R6.64], R37 ;  /* 0x0000002506007986 */ /* 0x0007e2000c101910 */
[----:B------:R-:W-:Y:S05]  /*5f30*/  BRA `(.L_x_152) ;  /* 0x00000014007c7947 */ /* 0x000fea0003800000 */
.L_x_29:
[----:B------:R-:W-:Y:S01]  /*5f40*/  ULDC.64 UR6, c[0x0][0x6c0] ;  /* 0x0001b00000067ab9 */ /* 0x000fe20000000a00 */
[----:B------:R-:W-:Y:S01]  /*5f50*/  ISETP.GT.AND P2, PT, R8, 0x1, PT ;  /* 0x000000010800780c */ /* 0x000fe20003f44270 */
[-C--:B--2---:R-:W-:Y:S01]  /*5f60*/  FMUL R21, R21, R15.reuse ;  /* 0x0000000f15157220 */ /* 0x084fe20000400000 */
[----:B------:R-:W-:Y:S01]  /*5f70*/  LEA R26, P1, R34, UR6, 0x2 ;  /* 0x00000006221a7c11 */ /* 0x000fe2000f8210ff */
[-C--:B------:R-:W-:Y:S01]  /*5f80*/  FMUL R7, R198, R15.reuse ;  /* 0x0000000fc6077220 */ /* 0x080fe20000400000 */
[----:B------:R-:W-:Y:S01]  /*5f90*/  ISETP.GT.AND P4, PT, R17, RZ, P2 ;  /* 0x000000ff1100720c */ /* 0x000fe20001784270 */
[-C--:B------:R-:W-:Y:S01]  /*5fa0*/  FMUL R95, R95, R15.reuse ;  /* 0x0000000f5f5f7220 */ /* 0x080fe20000400000 */
[----:B------:R-:W-:Y:S01]  /*5fb0*/  LEA.HI.X R27, R34, UR7, R43, 0x2, P1 ;  /* 0x00000007221b7c11 */ /* 0x000fe200088f142b */
[-C--:B------:R-:W-:Y:S01]  /*5fc0*/  FMUL R19, R200, R15.reuse ;  /* 0x0000000fc8137220 */ /* 0x080fe20000400000 */
[----:B------:R-:W-:Y:S01]  /*5fd0*/  ISETP.GT.AND P1, PT, R17, 0x8, P0 ;  /* 0x000000081100780c */ /* 0x000fe20000724270 */
[-C--:B------:R-:W-:Y:S01]  /*5fe0*/  FMUL R23, R23, R15.reuse ;  /* 0x0000000f17177220 */ /* 0x080fe20000400000 */
[C---:B------:R-:W-:Y:S01]  /*5ff0*/  SHF.L.U64.HI R6, R24.reuse, 0x5, R25 ;  /* 0x0000000518067819 */ /* 0x040fe20000010219 */
[----:B------:R0:W-:Y:S01]  /*6000*/  @P5 STG.E desc[UR16][R26.64], R21 ;  /* 0x000000151a005986 */ /* 0x0001e2000c101910 */
[----:B------:R-:W-:Y:S01]  /*6010*/  LEA R28, P5, R24, R26, 0x2 ;  /* 0x0000001a181c7211 */ /* 0x000fe200078a10ff */
[----:B------:R-:W-:Y:S01]  /*6020*/  FMUL R39, R90, R15 ;  /* 0x0000000f5a277220 */ /* 0x000fe20000400000 */
[----:B------:R-:W-:-:S02]  /*6030*/  ISETP.GT.AND P0, PT, R8, 0x8, PT ;  /* 0x000000080800780c */ /* 0x000fc40003f04270 */
[C---:B------:R-:W-:Y:S01]  /*6040*/  LEA.HI.X R29, R24.reuse, R27, R25, 0x2, P5 ;  /* 0x0000001b181d7211 */ /* 0x040fe200028f1419 */
[----:B------:R-:W-:Y:S01]  /*6050*/  IMAD.SHL.U32 R24, R24, 0x20, RZ ;  /* 0x0000002018187824 */ /* 0x000fe200078e00ff */
[C---:B------:R-:W-:Y:S01]  /*6060*/  ISETP.GT.AND P2, PT, R17.reuse, 0x8, P2 ;  /* 0x000000081100780c */ /* 0x040fe20001744270 */
[-C--:B------:R-:W-:Y:S01]  /*6070*/  FMUL R25, R196, R15.reuse ;  /* 0x0000000fc4197220 */ /* 0x080fe20000400000 */
[C---:B------:R-:W-:Y:S01]  /*6080*/  ISETP.GT.AND P5, PT, R17.reuse, RZ, P0 ;  /* 0x000000ff1100720c */ /* 0x040fe200007a4270 */
[----:B------:R1:W-:Y:S01]  /*6090*/  @P4 STG.E desc[UR16][R28.64], R7 ;  /* 0x000000071c004986 */ /* 0x0003e2000c101910 */
[----:B------:R-:W-:Y:S01]  /*60a0*/  IADD3 R30, P4, R24, R26, RZ ;  /* 0x0000001a181e7210 */ /* 0x000fe20007f9e0ff */
[----:B0-----:R-:W-:Y:S01]  /*60b0*/  FMUL R21, R202, R15 ;  /* 0x0000000fca157220 */ /* 0x001fe20000400000 */
[----:B------:R-:W-:Y:S01]  /*60c0*/  IADD3 R32, P6, R24, R28, RZ ;  /* 0x0000001c18207210 */ /* 0x000fe20007fde0ff */
[----:B------:R0:W-:Y:S01]  /*60d0*/  @P1 STG.E desc[UR16][R26.64+0x20], R95 ;  /* 0x0000205f1a001986 */ /* 0x0001e2000c101910 */
[----:B------:R-:W-:Y:S01]  /*60e0*/  ISETP.GT.AND P1, PT, R8, 0x9, PT ;  /* 0x000000090800780c */ /* 0x000fe20003f24270 */
[C---:B------:R-:W-:Y:S01]  /*60f0*/  IMAD.X R31, R6.reuse, 0x1, R27, P4 ;  /* 0x00000001061f7824 */ /* 0x040fe200020e061b */
[C---:B------:R-:W-:Y:S01]  /*6100*/  ISETP.GT.AND P0, PT, R17.reuse, 0x8, P0 ;  /* 0x000000081100780c */ /* 0x040fe20000704270 */
[----:B------:R-:W-:Y:S01]  /*6110*/  IMAD.X R33, R6, 0x1, R29, P6 ;  /* 0x0000000106217824 */ /* 0x000fe200030e061d */
[C---:B------:R-:W-:Y:S01]  /*6120*/  ISETP.GT.AND P4, PT, R17.reuse, RZ, P1 ;  /* 0x000000ff1100720c */ /* 0x040fe20000f84270 */
[----:B------:R2:W-:Y:S01]  /*6130*/  @P2 STG.E desc[UR16][R28.64+0x20], R19 ;  /* 0x000020131c002986 */ /* 0x0005e2000c101910 */
[----:B------:R-:W-:-:S02]  /*6140*/  ISETP.GT.AND P1, PT, R17, 0x8, P1 ;  /* 0x000000081100780c */ /* 0x000fc40000f24270 */
[C---:B-1----:R-:W-:Y:S01]  /*6150*/  IADD3 R7, P2, R24.reuse, 0x20, RZ ;  /* 0x0000002018077810 */ /* 0x042fe20007f5e0ff */
[----:B------:R1:W-:Y:S01]  /*6160*/  @P5 STG.E desc[UR16][R30.64], R23 ;  /* 0x000000171e005986 */ /* 0x0003e2000c101910 */
[----:B------:R-:W-:Y:S02]  /*6170*/  IADD3 R34, P6, R24, R30, RZ ;  /* 0x0000001e18227210 */ /* 0x000fe40007fde0ff */
[----:B0-----:R-:W-:Y:S01]  /*6180*/  IADD3 R26, P5, R7, R26, RZ ;  /* 0x0000001a071a7210 */ /* 0x001fe20007fbe0ff */
[----:B------:R-:W-:Y:S01]  /*6190*/  IMAD.X R13, RZ, RZ, R6, P2 ;  /* 0x000000ffff0d7224 */ /* 0x000fe200010e0606 */
[----:B------:R-:W-:Y:S01]  /*61a0*/  ISETP.GT.AND P2, PT, R8, 0x10, PT ;  /* 0x000000100800780c */ /* 0x000fe20003f44270 */
[----:B------:R-:W-:Y:S02]  /*61b0*/  IMAD.X R35, R6, 0x1, R31, P6 ;  /* 0x0000000106237824 */ /* 0x000fe400030e061f */
[----:B------:R-:W-:Y:S01]  /*61c0*/  IMAD.X R27, R13, 0x1, R27, P5 ;  /* 0x000000010d1b7824 */ /* 0x000fe200028e061b */
[----:B------:R0:W-:Y:S01]  /*61d0*/  @P4 STG.E desc[UR16][R32.64], R21 ;  /* 0x0000001520004986 */ /* 0x0001e2000c101910 */
[----:B--2---:R-:W-:Y:S01]  /*61e0*/  IADD3 R28, P4, R7, R28, RZ ;  /* 0x0000001c071c7210 */ /* 0x004fe20007f9e0ff */
[----:B------:R-:W-:Y:S01]  /*61f0*/  FMUL R19, R194, R15 ;  /* 0x0000000fc2137220 */ /* 0x000fe20000400000 */
[----:B------:R-:W-:Y:S01]  /*6200*/  ISETP.GT.AND P5, PT, R17, RZ, P2 ;  /* 0x000000ff1100720c */ /* 0x000fe200017a4270 */
[----:B------:R2:W-:Y:S01]  /*6210*/  @P0 STG.E desc[UR16][R26.64], R25 ;  /* 0x000000191a000986 */ /* 0x0005e2000c101910 */
[----:B------:R-:W-:Y:S01]  /*6220*/  ISETP.GT.AND P0, PT, R8, 0x11, PT ;  /* 0x000000110800780c */ /* 0x000fe20003f04270 */
[----:B------:R-:W-:-:S02]  /*6230*/  IMAD.X R29, R13, 0x1, R29, P4 ;  /* 0x000000010d1d7824 */ /* 0x000fc400020e061d */
[-C--:B-1----:R-:W-:Y:S01]  /*6240*/  FMUL R23, R192, R15.reuse ;  /* 0x0000000fc0177220 */ /* 0x082fe20000400000 */
[C---:B------:R-:W-:Y:S02]  /*6250*/  ISETP.GT.AND P4, PT, R17.reuse, RZ, P0 ;  /* 0x000000ff1100720c */ /* 0x040fe40000784270 */
[----:B------:R1:W-:Y:S01]  /*6260*/  @P1 STG.E desc[UR16][R28.64], R19 ;  /* 0x000000131c001986 */ /* 0x0003e2000c101910 */
[----:B------:R-:W-:Y:S01]  /*6270*/  ISETP.GT.AND P1, PT, R17, 0x8, P2 ;  /* 0x000000081100780c */ /* 0x000fe20001724270 */
[-C--:B0-----:R-:W-:Y:S01]  /*6280*/  FMUL R21, R190, R15.reuse ;  /* 0x0000000fbe157220 */ /* 0x081fe20000400000 */
[----:B------:R-:W-:Y:S02]  /*6290*/  IADD3 R36, P2, R24, R32, RZ ;  /* 0x0000002018247210 */ /* 0x000fe40007f5e0ff */
[----:B------:R0:W-:Y:S01]  /*62a0*/  @P5 STG.E desc[UR16][R34.64], R23 ;  /* 0x0000001722005986 */ /* 0x0001e2000c101910 */
[----:B--2---:R-:W-:Y:S01]  /*62b0*/  IADD3 R26, P5, R7, R30, RZ ;  /* 0x0000001e071a7210 */ /* 0x004fe20007fbe0ff */
[----:B------:R-:W-:Y:S01]  /*62c0*/  FMUL R25, R188, R15 ;  /* 0x0000000fbc197220 */ /* 0x000fe20000400000 */
[----:B------:R-:W-:Y:S01]  /*62d0*/  IMAD.X R37, R6, 0x1, R33, P2 ;  /* 0x0000000106257824 */ /* 0x000fe200010e0621 */
[----:B------:R-:W-:-:S02]  /*62e0*/  ISETP.GT.AND P0, PT, R17, 0x8, P0 ;  /* 0x000000081100780c */ /* 0x000fc40000704270 */
[----:B------:R-:W-:Y:S01]  /*62f0*/  ISETP.GT.AND P2, PT, R8, 0x18, PT ;  /* 0x000000180800780c */ /* 0x000fe20003f44270 */
[----:B------:R-:W-:Y:S01]  /*6300*/  IMAD.X R27, R13, 0x1, R31, P5 ;  /* 0x000000010d1b7824 */ /* 0x000fe200028e061f */
[----:B------:R2:W-:Y:S01]  /*6310*/  @P4 STG.E desc[UR16][R36.64], R21 ;  /* 0x0000001524004986 */ /* 0x0005e2000c101910 */
[----:B-1----:R-:W-:Y:S01]  /*6320*/  IADD3 R28, P4, R7, R32, RZ ;  /* 0x00000020071c7210 */ /* 0x002fe20007f9e0ff */
[-C--:B------:R-:W-:Y:S01]  /*6330*/  FMUL R19, R186, R15.reuse ;  /* 0x0000000fba137220 */ /* 0x080fe20000400000 */
[----:B------:R-:W-:Y:S01]  /*6340*/  ISETP.GT.AND P5, PT, R17, RZ, P2 ;  /* 0x000000ff1100720c */ /* 0x000fe200017a4270 */
[----:B------:R1:W-:Y:S01]  /*6350*/  @P1 STG.E desc[UR16][R26.64], R25 ;  /* 0x000000191a001986 */ /* 0x0003e2000c101910 */
[----:B------:R-:W-:Y:S01]  /*6360*/  ISETP.GT.AND P1, PT, R8, 0x19, PT ;  /* 0x000000190800780c */ /* 0x000fe20003f24270 */
[----:B------:R-:W-:Y:S01]  /*6370*/  IMAD.X R29, R13, 0x1, R33, P4 ;  /* 0x000000010d1d7824 */ /* 0x000fe200020e0621 */
[----:B------:R-:W-:Y:S01]  /*6380*/  IADD3 R30, P6, R24, R34, RZ ;  /* 0x00000022181e7210 */ /* 0x000fe20007fde0ff */
[----:B0-----:R-:W-:Y:S01]  /*6390*/  FMUL R23, R182, R15 ;  /* 0x0000000fb6177220 */ /* 0x001fe20000400000 */
[----:B------:R-:W-:-:S02]  /*63a0*/  ISETP.GT.AND P4, PT, R17, RZ, P1 ;  /* 0x000000ff1100720c */ /* 0x000fc40000f84270 */
[----:B------:R0:W-:Y:S01]  /*63b0*/  @P0 STG.E desc[UR16][R28.64], R19 ;  /* 0x000000131c000986 */ /* 0x0001e2000c101910 */
[----:B------:R-:W-:Y:S01]  /*63c0*/  IMAD.X R31, R6, 0x1, R35, P6 ;  /* 0x00000001061f7824 */ /* 0x000fe200030e0623 */
[----:B------:R-:W-:Y:S01]  /*63d0*/  ISETP.GT.AND P0, PT, R17, 0x8, P2 ;  /* 0x000000081100780c */ /* 0x000fe20001704270 */
[-C--:B--2---:R-:W-:Y:S01]  /*63e0*/  FMUL R21, R184, R15.reuse ;  /* 0x0000000fb8157220 */ /* 0x084fe20000400000 */
[----:B------:R-:W-:Y:S01]  /*63f0*/  IADD3 R32, P2, R24, R36, RZ ;  /* 0x0000002418207210 */ /* 0x000fe20007f5e0ff */
[----:B-1----:R-:W-:Y:S01]  /*6400*/  FMUL R25, R180, R15 ;  /* 0x0000000fb4197220 */ /* 0x002fe20000400000 */
[----:B------:R1:W-:Y:S01]  /*6410*/  @P5 STG.E desc[UR16][R30.64], R23 ;  /* 0x000000171e005986 */ /* 0x0003e2000c101910 */
[----:B------:R-:W-:Y:S02]  /*6420*/  IADD3 R26, P5, R7, R34, RZ ;  /* 0x00000022071a7210 */ /* 0x000fe40007fbe0ff */
[----:B------:R-:W-:Y:S01]  /*6430*/  IMAD.X R33, R6, 0x1, R37, P2 ;  /* 0x0000000106217824 */ /* 0x000fe200010e0625 */
[----:B------:R-:W-:-:S02]  /*6440*/  ISETP.GT.AND P1, PT, R17, 0x8, P1 ;  /* 0x000000081100780c */ /* 0x000fc40000f24270 */
[----:B------:R-:W-:Y:S01]  /*6450*/  ISETP.GT.AND P2, PT, R8, 0x20, PT ;  /* 0x000000200800780c */ /* 0x000fe20003f44270 */
[----:B------:R-:W-:Y:S01]  /*6460*/  IMAD.X R27, R13, 0x1, R35, P5 ;  /* 0x000000010d1b7824 */ /* 0x000fe200028e0623 */
[----:B------:R2:W-:Y:S01]  /*6470*/  @P4 STG.E desc[UR16][R32.64], R21 ;  /* 0x0000001520004986 */ /* 0x0005e2000c101910 */
[----:B0-----:R-:W-:Y:S01]  /*6480*/  IADD3 R28, P4, R7, R36, RZ ;  /* 0x00000024071c7210 */ /* 0x001fe20007f9e0ff */
[-C--:B------:R-:W-:Y:S01]  /*6490*/  FMUL R19, R178, R15.reuse ;  /* 0x0000000fb2137220 */ /* 0x080fe20000400000 */
[----:B------:R-:W-:Y:S01]  /*64a0*/  ISETP.GT.AND P5, PT, R17, RZ, P2 ;  /* 0x000000ff1100720c */ /* 0x000fe200017a4270 */
[----:B------:R0:W-:Y:S01]  /*64b0*/  @P0 STG.E desc[UR16][R26.64], R25 ;  /* 0x000000191a000986 */ /* 0x0001e2000c101910 */
[----:B------:R-:W-:Y:S01]  /*64c0*/  ISETP.GT.AND P0, PT, R8, 0x21, PT ;  /* 0x000000210800780c */ /* 0x000fe20003f04270 */
[----:B------:R-:W-:Y:S01]  /*64d0*/  IMAD.X R29, R13, 0x1, R37, P4 ;  /* 0x000000010d1d7824 */ /* 0x000fe200020e0625 */
[----:B------:R-:W-:Y:S01]  /*64e0*/  IADD3 R34, P6, R24, R30, RZ ;  /* 0x0000001e18227210 */ /* 0x000fe20007fde0ff */
[----:B-1----:R-:W-:Y:S01]  /*64f0*/  FMUL R23, R174, R15 ;  /* 0x0000000fae177220 */ /* 0x002fe20000400000 */
[----:B------:R-:W-:-:S02]  /*6500*/  ISETP.GT.AND P4, PT, R17, RZ, P0 ;  /* 0x000000ff1100720c */ /* 0x000fc40000784270 */
[----:B------:R1:W-:Y:S01]  /*6510*/  @P1 STG.E desc[UR16][R28.64], R19 ;  /* 0x000000131c001986 */ /* 0x0003e2000c101910 */
[----:B------:R-:W-:Y:S01]  /*6520*/  IMAD.X R35, R6, 0x1, R31, P6 ;  /* 0x0000000106237824 */ /* 0x000fe200030e061f */
[----:B------:R-:W-:Y:S01]  /*6530*/  ISETP.GT.AND P1, PT, R17, 0x8, P2 ;  /* 0x000000081100780c */ /* 0x000fe20001724270 */
[-C--:B--2---:R-:W-:Y:S01]  /*6540*/  FMUL R21, R176, R15.reuse ;  /* 0x0000000fb0157220 */ /* 0x084fe20000400000 */
[----:B------:R-:W-:Y:S01]  /*6550*/  IADD3 R36, P2, R24, R32, RZ ;  /* 0x0000002018247210 */ /* 0x000fe20007f5e0ff */
[----:B0-----:R-:W-:Y:S01]  /*6560*/  FMUL R25, R170, R15 ;  /* 0x0000000faa197220 */ /* 0x001fe20000400000 */
[----:B------:R0:W-:Y:S01]  /*6570*/  @P5 STG.E desc[UR16][R34.64], R23 ;  /* 0x0000001722005986 */ /* 0x0001e2000c101910 */
[----:B------:R-:W-:Y:S02]  /*6580*/  IADD3 R26, P5, R7, R30, RZ ;  /* 0x0000001e071a7210 */ /* 0x000fe40007fbe0ff */
        /* <DEDUP_REMOVED lines=20> */
[----:B------:R-:W-:Y:S01]  /*66d0*/  @P5 STG.E desc[UR16][R30.64], R23 ;  /* 0x000000171e005986 */ /* 0x000fe2000c101910 */
[----:B------:R-:W-:Y:S02]  /*66e0*/  IADD3 R26, P5, R7, R34, RZ ;  /* 0x00000022071a7210 */ /* 0x000fe40007fbe0ff */
[----:B------:R-:W-:Y:S01]  /*66f0*/  IMAD.X R33, R6, 0x1, R37, P2 ;  /* 0x0000000106217824 */ /* 0x000fe200010e0625 */
[----:B------:R-:W-:-:S02]  /*6700*/  ISETP.GT.AND P2, PT, R8, 0x30, PT ;  /* 0x000000300800780c */ /* 0x000fc40003f44270 */
[----:B------:R-:W-:Y:S01]  /*6710*/  ISETP.GT.AND P1, PT, R17, 0x8, P1 ;  /* 0x000000081100780c */ /* 0x000fe20000f24270 */
[----:B------:R-:W-:Y:S01]  /*6720*/  IMAD.X R27, R13, 0x1, R35, P5 ;  /* 0x000000010d1b7824 */ /* 0x000fe200028e0623 */
[----:B------:R-:W-:Y:S01]  /*6730*/  @P4 STG.E desc[UR16][R32.64], R21 ;  /* 0x0000001520004986 */ /* 0x000fe2000c101910 */
[----:B------:R-:W-:Y:S01]  /*6740*/  ISETP.GT.AND P5, PT, R17, RZ, P2 ;  /* 0x000000ff1100720c */ /* 0x000fe200017a4270 */
[----:B------:R-:W-:Y:S01]  /*6750*/  FMUL R35, R20, R15 ;  /* 0x0000000f14237220 */ /* 0x000fe20000400000 */
[----:B------:R-:W-:Y:S01]  /*6760*/  IADD3 R18, P4, R7, R36, RZ ;  /* 0x0000002407127210 */ /* 0x000fe20007f9e0ff */
[----:B------:R1:W-:Y:S01]  /*6770*/  @P0 STG.E desc[UR16][R26.64], R25 ;  /* 0x000000191a000986 */ /* 0x0003e2000c101910 */
[----:B0-----:R-:W-:Y:S02]  /*6780*/  IADD3 R28, P6, R24, R30, RZ ;  /* 0x0000001e181c7210 */ /* 0x001fe40007fde0ff */
[----:B------:R-:W-:Y:S01]  /*6790*/  ISETP.GT.AND P0, PT, R8, 0x31, PT ;  /* 0x000000310800780c */ /* 0x000fe20003f04270 */
[----:B------:R-:W-:-:S02]  /*67a0*/  IMAD.X R19, R13, 0x1, R37, P4 ;  /* 0x000000010d137824 */ /* 0x000fc400020e0625 */
[-C--:B------:R-:W-:Y:S01]  /*67b0*/  FMUL R37, R22, R15.reuse ;  /* 0x0000000f16257220 */ /* 0x080fe20000400000 */
[----:B------:R-:W-:Y:S01]  /*67c0*/  IMAD.X R29, R6, 0x1, R31, P6 ;  /* 0x00000001061d7824 */ /* 0x000fe200030e061f */
[C---:B------:R-:W-:Y:S01]  /*67d0*/  ISETP.GT.AND P4, PT, R17.reuse, RZ, P0 ;  /* 0x000000ff1100720c */ /* 0x040fe20000784270 */
[----:B------:R0:W-:Y:S01]  /*67e0*/  @P1 STG.E desc[UR16][R18.64], R35 ;  /* 0x0000002312001986 */ /* 0x0001e2000c101910 */
[----:B------:R-:W-:Y:S02]  /*67f0*/  ISETP.GT.AND P2, PT, R17, 0x8, P2 ;  /* 0x000000081100780c */ /* 0x000fe40001744270 */
[----:B------:R-:W-:Y:S01]  /*6800*/  IADD3 R20, P1, R24, R32, RZ ;  /* 0x0000002018147210 */ /* 0x000fe20007f3e0ff */
[----:B------:R2:W-:Y:S01]  /*6810*/  @P5 STG.E desc[UR16][R28.64], R37 ;  /* 0x000000251c005986 */ /* 0x0005e2000c101910 */
[----:B------:R-:W-:Y:S01]  /*6820*/  IADD3 R22, P5, R7, R30, RZ ;  /* 0x0000001e07167210 */ /* 0x000fe20007fbe0ff */
[-C--:B-1----:R-:W-:Y:S01]  /*6830*/  FMUL R25, R88, R15.reuse ;  /* 0x0000000f58197220 */ /* 0x082fe20000400000 */
[----:B------:R-:W-:Y:S01]  /*6840*/  ISETP.GT.AND P0, PT, R17, 0x8, P0 ;  /* 0x000000081100780c */ /* 0x000fe20000704270 */
[----:B------:R-:W-:Y:S01]  /*6850*/  IMAD.X R21, R6, 0x1, R33, P1 ;  /* 0x0000000106157824 */ /* 0x000fe200008e0621 */
[----:B------:R-:W-:Y:S01]  /*6860*/  ISETP.GT.AND P1, PT, R8, 0x38, PT ;  /* 0x000000380800780c */ /* 0x000fe20003f24270 */
[----:B------:R-:W-:Y:S01]  /*6870*/  IMAD.X R23, R13, 0x1, R31, P5 ;  /* 0x000000010d177824 */ /* 0x000fe200028e061f */
[----:B------:R-:W-:Y:S01]  /*6880*/  IADD3 R26, P6, R24, R28, RZ ;  /* 0x0000001c181a7210 */ /* 0x000fe20007fde0ff */
[----:B0-----:R-:W-:Y:S01]  /*6890*/  FMUL R35, R94, R15 ;  /* 0x0000000f5e237220 */ /* 0x001fe20000400000 */
[----:B------:R-:W-:Y:S01]  /*68a0*/  IADD3 R18, P5, R7, R32, RZ ;  /* 0x0000002007127210 */ /* 0x000fe20007fbe0ff */
[----:B------:R0:W-:Y:S01]  /*68b0*/  @P4 STG.E desc[UR16][R20.64], R25 ;  /* 0x0000001914004986 */ /* 0x0001e2000c101910 */
[C---:B------:R-:W-:Y:S01]  /*68c0*/  ISETP.GT.AND P4, PT, R17.reuse, RZ, P1 ;  /* 0x000000ff1100720c */ /* 0x040fe20000f84270 */
[----:B------:R-:W-:Y:S01]  /*68d0*/  IMAD.X R27, R6, 0x1, R29, P6 ;  /* 0x00000001061b7824 */ /* 0x000fe200030e061d */
[----:B------:R-:W-:Y:S01]  /*68e0*/  ISETP.GT.AND P1, PT, R17, 0x8, P1 ;  /* 0x000000081100780c */ /* 0x000fe20000f24270 */
[----:B------:R1:W-:Y:S01]  /*68f0*/  @P2 STG.E desc[UR16][R22.64], R39 ;  /* 0x0000002716002986 */ /* 0x0003e2000c101910 */
[----:B------:R-:W-:Y:S01]  /*6900*/  ISETP.GT.AND P2, PT, R8, 0x39, PT ;  /* 0x000000390800780c */ /* 0x000fe20003f44270 */
[----:B------:R-:W-:-:S02]  /*6910*/  IMAD.X R19, R13, 0x1, R33, P5 ;  /* 0x000000010d137824 */ /* 0x000fc400028e0621 */
[-C--:B------:R-:W-:Y:S01]  /*6920*/  FMUL R33, R92, R15.reuse ;  /* 0x0000000f5c217220 */ /* 0x080fe20000400000 */
[-C--:B--2---:R-:W-:Y:S01]  /*6930*/  FMUL R37, R98, R15.reuse ;  /* 0x0000000f62257220 */ /* 0x084fe20000400000 */
[C---:B------:R-:W-:Y:S02]  /*6940*/  ISETP.GT.AND P5, PT, R17.reuse, RZ, P2 ;  /* 0x000000ff1100720c */ /* 0x040fe400017a4270 */
[----:B------:R-:W-:Y:S01]  /*6950*/  ISETP.GT.AND P2, PT, R17, 0x8, P2 ;  /* 0x000000081100780c */ /* 0x000fe20001744270 */
[----:B------:R2:W-:Y:S01]  /*6960*/  @P0 STG.E desc[UR16][R18.64], R33 ;  /* 0x0000002112000986 */ /* 0x0005e2000c101910 */
[----:B------:R-:W-:Y:S01]  /*6970*/  IADD3 R30, P0, R24, R20, RZ ;  /* 0x00000014181e7210 */ /* 0x000fe20007f1e0ff */
[-C--:B0-----:R-:W-:Y:S02]  /*6980*/  FMUL R25, R96, R15.reuse ;  /* 0x0000000f60197220 */ /* 0x081fe40000400000 */
[----:B------:R0:W-:Y:S01]  /*6990*/  @P4 STG.E desc[UR16][R26.64], R35 ;  /* 0x000000231a004986 */ /* 0x0001e2000c101910 */
[----:B-1----:R-:W-:Y:S01]  /*69a0*/  IADD3 R22, P4, R7, R28, RZ ;  /* 0x0000001c07167210 */ /* 0x002fe20007f9e0ff */
[----:B------:R-:W-:Y:S01]  /*69b0*/  IMAD.X R31, R6, 0x1, R21, P0 ;  /* 0x00000001061f7824 */ /* 0x000fe200000e0615 */
[----:B------:R-:W-:Y:S01]  /*69c0*/  ISETP.GT.AND P0, PT, R8, 0x40, PT ;  /* 0x000000400800780c */ /* 0x000fe20003f04270 */
[----:B------:R-:W-:-:S02]  /*69d0*/  FMUL R39, R154, R15 ;  /* 0x0000000f9a277220 */ /* 0x000fc40000400000 */
[----:B------:R-:W-:Y:S01]  /*69e0*/  IMAD.X R23, R13, 0x1, R29, P4 ;  /* 0x000000010d177824 */ /* 0x000fe200020e061d */
[----:B------:R1:W-:Y:S01]  /*69f0*/  @P5 STG.E desc[UR16][R30.64], R25 ;  /* 0x000000191e005986 */ /* 0x0003e2000c101910 */
[----:B--2---:R-:W-:Y:S01]  /*6a00*/  IADD3 R18, P5, R7, R20, RZ ;  /* 0x0000001407127210 */ /* 0x004fe20007fbe0ff */
        /* <DEDUP_REMOVED lines=10> */
[----:B------:R-:W-:Y:S01]  /*6ab0*/  IADD3 R28, P2, R24, R30, RZ ;  /* 0x0000001e181c7210 */ /* 0x000fe20007f5e0ff */
[-C--:B-1----:R-:W-:Y:S01]  /*6ac0*/  FMUL R25, R104, R15.reuse ;  /* 0x0000000f68197220 */ /* 0x082fe20000400000 */
[----:B------:R-:W-:Y:S01]  /*6ad0*/  ISETP.GT.AND P0, PT, R17, 0x8, P0 ;  /* 0x000000081100780c */ /* 0x000fe20000704270 */
[-C--:B--2---:R-:W-:Y:S01]  /*6ae0*/  FMUL R37, R106, R15.reuse ;  /* 0x0000000f6a257220 */ /* 0x084fe20000400000 */
[----:B------:R1:W-:Y:S01]  /*6af0*/  @P4 STG.E desc[UR16][R20.64], R35 ;  /* 0x0000002314004986 */ /* 0x0003e2000c101910 */
[----:B------:R-:W-:Y:S01]  /*6b00*/  IADD3 R22, P4, R7, R26, RZ ;  /* 0x0000001a07167210 */ /* 0x000fe20007f9e0ff */
[----:B------:R-:W-:Y:S01]  /*6b10*/  IMAD.X R29, R6, 0x1, R31, P2 ;  /* 0x00000001061d7824 */ /* 0x000fe200010e061f */
[----:B------:R-:W-:Y:S02]  /*6b20*/  ISETP.GT.AND P2, PT, R8, 0x48, PT ;  /* 0x000000480800780c */ /* 0x000fe40003f44270 */
[----:B------:R-:W-:Y:S01]  /*6b30*/  ISETP.GT.AND P1, PT, R17, 0x8, P1 ;  /* 0x000000081100780c */ /* 0x000fe20000f24270 */
        /* <DEDUP_REMOVED lines=13> */
[----:B------:R-:W-:Y:S01]  /*6c10*/  IADD3 R30, P1, R24, R28, RZ ;  /* 0x0000001c181e7210 */ /* 0x000fe20007f3e0ff */
[-C--:B--2---:R-:W-:Y:S01]  /*6c20*/  FMUL R25, R112, R15.reuse ;  /* 0x0000000f70197220 */ /* 0x084fe20000400000 */
[----:B------:R-:W-:Y:S01]  /*6c30*/  ISETP.GT.AND P2, PT, R17, 0x8, P2 ;  /* 0x000000081100780c */ /* 0x000fe20001744270 */
[-C--:B0-----:R-:W-:Y:S01]  /*6c40*/  FMUL R37, R114, R15.reuse ;  /* 0x0000000f72257220 */ /* 0x081fe20000400000 */
[----:B------:R0:W-:Y:S01]  /*6c50*/  @P4 STG.E desc[UR16][R26.64], R35 ;  /* 0x000000231a004986 */ /* 0x0001e2000c101910 */
[----:B------:R-:W-:Y:S01]  /*6c60*/  IADD3 R20, P4, R7, R20, RZ ;  /* 0x0000001407147210 */ /* 0x000fe20007f9e0ff */
[----:B------:R-:W-:Y:S01]  /*6c70*/  IMAD.X R31, R6, 0x1, R29, P1 ;  /* 0x00000001061f7824 */ /* 0x000fe200008e061d */
[----:B------:R-:W-:Y:S02]  /*6c80*/  ISETP.GT.AND P1, PT, R8, 0x50, PT ;  /* 0x000000500800780c */ /* 0x000fe40003f24270 */
[----:B------:R-:W-:Y:S01]  /*6c90*/  ISETP.GT.AND P0, PT, R17, 0x8, P0 ;  /* 0x000000081100780c */ /* 0x000fe20000704270 */
        /* <DEDUP_REMOVED lines=14> */
[-C--:B--2---:R-:W-:Y:S01]  /*6d80*/  FMUL R25, R120, R15.reuse ;  /* 0x0000000f78197220 */ /* 0x084fe20000400000 */
[----:B------:R-:W-:Y:S01]  /*6d90*/  ISETP.GT.AND P1, PT, R17, 0x8, P1 ;  /* 0x000000081100780c */ /* 0x000fe20000f24270 */
[-C--:B-1----:R-:W-:Y:S01]  /*6da0*/  FMUL R37, R122, R15.reuse ;  /* 0x0000000f7a257220 */ /* 0x082fe20000400000 */
        /* <DEDUP_REMOVED lines=51> */
[----:B------:R-:W-:Y:S01]  /*70e0*/  ISETP.GT.AND P4, PT, R17, RZ, P1 ;  /* 0x000000ff1100720c */ /* 0x000fe20000f84270 */
[-C--:B0-----:R-:W-:Y:S01]  /*70f0*/  FMUL R33, R140, R15.reuse ;  /* 0x0000000f8c217220 */ /* 0x081fe20000400000 */
[----:B------:R-:W-:Y:S01]  /*7100*/  IADD3 R18, P5, R7, R30, RZ ;  /* 0x0000001e07127210 */ /* 0x000fe20007fbe0ff */
[----:B------:R0:W-:Y:S01]  /*7110*/  @P2 STG.E desc[UR16][R20.64], R37 ;  /* 0x0000002514002986 */ /* 0x0001e2000c101910 */
[----:B------:R-:W-:Y:S01]  /*7120*/  IADD3 R26, P6, R24, R22, RZ ;  /* 0x00000016181a7210 */ /* 0x000fe20007fde0ff */
[-C--:B-1----:R-:W-:Y:S01]  /*7130*/  FMUL R35, R142, R15.reuse ;  /* 0x0000000f8e237220 */ /* 0x082fe20000400000 */
[----:B------:R-:W-:Y:S01]  /*7140*/  ISETP.GT.AND P2, PT, R8, 0x69, PT ;  /* 0x000000690800780c */ /* 0x000fe20003f44270 */
[----:B------:R-:W-:Y:S01]  /*7150*/  IMAD.X R19, R13, 0x1, R31, P5 ;  /* 0x000000010d137824 */ /* 0x000fe200028e061f */
[C---:B------:R-:W-:Y:S01]  /*7160*/  ISETP.GT.AND P1, PT, R17.reuse, 0x8, P1 ;  /* 0x000000081100780c */ /* 0x040fe20000f24270 */
[----:B------:R-:W-:Y:S01]  /*7170*/  IMAD.X R27, R6, 0x1, R23, P6 ;  /* 0x00000001061b7824 */ /* 0x000fe200030e0617 */
[----:B------:R-:W-:Y:S01]  /*7180*/  ISETP.GT.AND P5, PT, R17, RZ, P2 ;  /* 0x000000ff1100720c */ /* 0x000fe200017a4270 */
[-C--:B--2---:R-:W-:Y:S01]  /*7190*/  FMUL R25, R144, R15.reuse ;  /* 0x0000000f90197220 */ /* 0x084fe20000400000 */
[----:B------:R1:W-:Y:S01]  /*71a0*/  @P0 STG.E desc[UR16][R18.64], R33 ;  /* 0x0000002112000986 */ /* 0x0003e2000c101910 */
[----:B------:R-:W-:Y:S01]  /*71b0*/  IADD3 R30, P0, R24, R28, RZ ;  /* 0x0000001c181e7210 */ /* 0x000fe20007f1e0ff */
[----:B0-----:R-:W-:-:S02]  /*71c0*/  FMUL R37, R146, R15 ;  /* 0x0000000f92257220 */ /* 0x001fc40000400000 */
[----:B------:R0:W-:Y:S01]  /*71d0*/  @P4 STG.E desc[UR16][R26.64], R35 ;  /* 0x000000231a004986 */ /* 0x0001e2000c101910 */
[----:B------:R-:W-:Y:S01]  /*71e0*/  IADD3 R20, P4, R7, R22, RZ ;  /* 0x0000001607147210 */ /* 0x000fe20007f9e0ff */
[----:B------:R-:W-:Y:S01]  /*71f0*/  IMAD.X R31, R6, 0x1, R29, P0 ;  /* 0x00000001061f7824 */ /* 0x000fe200000e061d */
[----:B------:R-:W-:Y:S02]  /*7200*/  ISETP.GT.AND P2, PT, R17, 0x8, P2 ;  /* 0x000000081100780c */ /* 0x000fe40001744270 */
[----:B------:R-:W-:Y:S01]  /*7210*/  ISETP.GT.AND P0, PT, R8, 0x70, PT ;  /* 0x000000700800780c */ /* 0x000fe20003f04270 */
[----:B------:R-:W-:Y:S01]  /*7220*/  IMAD.X R21, R13, 0x1, R23, P4 ;  /* 0x000000010d157824 */ /* 0x000fe200020e0617 */
[----:B------:R-:W-:Y:S01]  /*7230*/  @P5 STG.E desc[UR16][R30.64], R25 ;  /* 0x000000191e005986 */ /* 0x000fe2000c101910 */
[----:B-1----:R-:W-:Y:S01]  /*7240*/  IADD3 R18, P5, R7, R28, RZ ;  /* 0x0000001c07127210 */ /* 0x002fe20007fbe0ff */
[-C--:B------:R-:W-:Y:S01]  /*7250*/  FMUL R33, R148, R15.reuse ;  /* 0x0000000f94217220 */ /* 0x080fe20000400000 */
[----:B------:R-:W-:Y:S01]  /*7260*/  IADD3 R22, P6, R24, R26, RZ ;  /* 0x0000001a18167210 */ /* 0x000fe20007fde0ff */
[----:B------:R1:W-:Y:S01]  /*7270*/  @P1 STG.E desc[UR16][R20.64], R37 ;  /* 0x0000002514001986 */ /* 0x0003e2000c101910 */
[----:B------:R-:W-:Y:S01]  /*7280*/  ISETP.GT.AND P4, PT, R17, RZ, P0 ;  /* 0x000000ff1100720c */ /* 0x000fe20000784270 */
[----:B------:R-:W-:Y:S01]  /*7290*/  IMAD.X R19, R13, 0x1, R29, P5 ;  /* 0x000000010d137824 */ /* 0x000fe200028e061d */
[----:B------:R-:W-:Y:S01]  /*72a0*/  ISETP.GT.AND P1, PT, R8, 0x71, PT ;  /* 0x000000710800780c */ /* 0x000fe20003f24270 */
[----:B------:R-:W-:Y:S01]  /*72b0*/  IMAD.X R23, R6, 0x1, R27, P6 ;  /* 0x0000000106177824 */ /* 0x000fe200030e061b */
[C---:B------:R-:W-:Y:S01]  /*72c0*/  ISETP.GT.AND P6, PT, R17.reuse, 0x8, P0 ;  /* 0x000000081100780c */ /* 0x040fe200007c4270 */
[----:B0-----:R-:W-:Y:S01]  /*72d0*/  FMUL R35, R150, R15 ;  /* 0x0000000f96237220 */ /* 0x001fe20000400000 */
[----:B------:R-:W-:Y:S01]  /*72e0*/  ISETP.GT.AND P5, PT, R17, RZ, P1 ;  /* 0x000000ff1100720c */ /* 0x000fe20000fa4270 */
[----:B------:R0:W-:Y:S01]  /*72f0*/  @P2 STG.E desc[UR16][R18.64], R33 ;  /* 0x0000002112002986 */ /* 0x0001e2000c101910 */
[----:B------:R-:W-:-:S02]  /*7300*/  IADD3 R28, P0, R24, R30, RZ ;  /* 0x0000001e181c7210 */ /* 0x000fc40007f1e0ff */
[----:B------:R-:W-:Y:S01]  /*7310*/  ISETP.GT.AND P1, PT, R17, 0x8, P1 ;  /* 0x000000081100780c */ /* 0x000fe20000f24270 */
[----:B-1----:R-:W-:Y:S01]  /*7320*/  FMUL R37, R152, R15 ;  /* 0x0000000f98257220 */ /* 0x002fe20000400000 */
[----:B------:R-:W-:Y:S01]  /*7330*/  IADD3 R20, P2, R7, R26, RZ ;  /* 0x0000001a07147210 */ /* 0x000fe20007f5e0ff */
[----:B------:R-:W-:Y:S01]  /*7340*/  IMAD.X R29, R6, 0x1, R31, P0 ;  /* 0x00000001061d7824 */ /* 0x000fe200000e061f */
[----:B------:R1:W-:Y:S01]  /*7350*/  @P4 STG.E desc[UR16][R22.64], R35 ;  /* 0x0000002316004986 */ /* 0x0003e2000c101910 */
[C---:B------:R-:W-:Y:S02]  /*7360*/  ISETP.GT.AND P0, PT, R8.reuse, 0x79, PT ;  /* 0x000000790800780c */ /* 0x040fe40003f04270 */
[----:B------:R-:W-:Y:S01]  /*7370*/  IMAD.X R21, R13, 0x1, R27, P2 ;  /* 0x000000010d157824 */ /* 0x000fe200010e061b */
[----:B------:R-:W-:Y:S01]  /*7380*/  ISETP.GT.AND P2, PT, R8, 0x78, PT ;  /* 0x000000780800780c */ /* 0x000fe20003f44270 */
[----:B------:R2:W-:Y:S01]  /*7390*/  @P5 STG.E desc[UR16][R28.64], R37 ;  /* 0x000000251c005986 */ /* 0x0005e2000c101910 */
[----:B0-----:R-:W-:-:S03]  /*73a0*/  IADD3 R18, P4, R7, R30, RZ ;  /* 0x0000001e07127210 */ /* 0x001fc60007f9e0ff */
[----:B------:R0:W-:Y:S01]  /*73b0*/  @P6 STG.E desc[UR16][R20.64], R39 ;  /* 0x0000002714006986 */ /* 0x0001e2000c101910 */
[C---:B------:R-:W-:Y:S01]  /*73c0*/  IADD3 R26, P6, R24.reuse, R22, RZ ;  /* 0x00000016181a7210 */ /* 0x040fe20007fde0ff */
[----:B------:R-:W-:Y:S01]  /*73d0*/  IMAD.X R19, R13, 0x1, R31, P4 ;  /* 0x000000010d137824 */ /* 0x000fe200020e061f */
[----:B------:R-:W-:Y:S01]  /*73e0*/  IADD3 R24, P4, R24, R28, RZ ;  /* 0x0000001c18187210 */ /* 0x000fe20007f9e0ff */
[-C--:B------:R-:W-:Y:S01]  /*73f0*/  FMUL R31, R164, R15.reuse ;  /* 0x0000000fa41f7220 */ /* 0x080fe20000400000 */
[----:B-1----:R-:W-:Y:S01]  /*7400*/  IADD3 R22, P5, R7, R22, RZ ;  /* 0x0000001607167210 */ /* 0x002fe20007fbe0ff */
[C---:B------:R-:W-:Y:S01]  /*7410*/  IMAD.X R27, R6.reuse, 0x1, R23, P6 ;  /* 0x00000001061b7824 */ /* 0x040fe200030e0617 */
[C---:B------:R-:W-:Y:S01]  /*7420*/  ISETP.GT.AND P6, PT, R17.reuse, RZ, P2 ;  /* 0x000000ff1100720c */ /* 0x040fe200017c4270 */
[----:B------:R-:W-:Y:S01]  /*7430*/  IMAD.X R25, R6, 0x1, R29, P4 ;  /* 0x0000000106197824 */ /* 0x000fe200020e061d */
[----:B------:R-:W-:Y:S01]  /*7440*/  ISETP.GT.AND P4, PT, R17, RZ, P0 ;  /* 0x000000ff1100720c */ /* 0x000fe20000784270 */
[----:B------:R-:W-:Y:S01]  /*7450*/  IMAD.X R23, R13, 0x1, R23, P5 ;  /* 0x000000010d177824 */ /* 0x000fe200028e0617 */
[----:B--2---:R-:W-:Y:S01]  /*7460*/  IADD3 R28, P5, R7, R28, RZ ;  /* 0x0000001c071c7210 */ /* 0x004fe20007fbe0ff */
[-C--:B------:R-:W-:Y:S01]  /*7470*/  FMUL R7, R156, R15.reuse ;  /* 0x0000000f9c077220 */ /* 0x080fe20000400000 */
[C---:B------:R-:W-:Y:S01]  /*7480*/  ISETP.GT.AND P2, PT, R17.reuse, 0x8, P2 ;  /* 0x000000081100780c */ /* 0x040fe20001744270 */
[----:B0-----:R-:W-:Y:S01]  /*7490*/  FMUL R21, R162, R15 ;  /* 0x0000000fa2157220 */ /* 0x001fe20000400000 */
[----:B------:R-:W-:Y:S01]  /*74a0*/  ISETP.GT.AND P0, PT, R17, 0x8, P0 ;  /* 0x000000081100780c */ /* 0x000fe20000704270 */
[----:B------:R-:W-:-:S02]  /*74b0*/  IMAD.X R29, R13, 0x1, R29, P5 ;  /* 0x000000010d1d7824 */ /* 0x000fc400028e061d */
[-C--:B------:R-:W-:Y:S01]  /*74c0*/  FMUL R13, R158, R15.reuse ;  /* 0x0000000f9e0d7220 */ /* 0x080fe20000400000 */
[----:B------:R-:W-:Y:S01]  /*74d0*/  FMUL R17, R160, R15 ;  /* 0x0000000fa0117220 */ /* 0x000fe20000400000 */
[----:B------:R0:W-:Y:S04]  /*74e0*/  @P1 STG.E desc[UR16][R18.64], R7 ;  /* 0x0000000712001986 */ /* 0x0001e8000c101910 */
[----:B------:R0:W-:Y:S04]  /*74f0*/  @P6 STG.E desc[UR16][R26.64], R13 ;  /* 0x0000000d1a006986 */ /* 0x0001e8000c101910 */
[----:B------:R0:W-:Y:S04]  /*7500*/  @P4 STG.E desc[UR16][R24.64], R17 ;  /* 0x0000001118004986 */ /* 0x0001e8000c101910 */
[----:B------:R0:W-:Y:S04]  /*7510*/  @P2 STG.E desc[UR16][R22.64], R21 ;  /* 0x0000001516002986 */ /* 0x0001e8000c101910 */
[----:B------:R0:W-:Y:S02]  /*7520*/  @P0 STG.E desc[UR16][R28.64], R31 ;  /* 0x0000001f1c000986 */ /* 0x0001e4000c101910 */
.L_x_152:
[----:B------:R-:W-:Y:S05]  /*7530*/  BSYNC B0 ;  /* 0x0000000000007941 */ /* 0x000fea0003800000 */
.L_x_28:
[----:B------:R-:W-:Y:S01]  /*7540*/  ULDC UR6, c[0x0][0xc] ;  /* 0x0000030000067ab9 */ /* 0x000fe20000000800 */
[----:B------:R-:W-:Y:S01]  /*7550*/  ULDC UR7, c[0x0][0x10] ;  /* 0x0000040000077ab9 */ /* 0x000fe20000000800 */
[----:B0-23--:R-:W0:Y:S01]  /*7560*/  LDC R7, c[0x0][0x14] ;  /* 0x00000500ff077b82 */ /* 0x00de220000000800 */
[----:B------:R-:W-:Y:S01]  /*7570*/  UIMAD.WIDE.U32 UR6, UR6, UR7, URZ ;  /* 0x00000007060672a5 */ /* 0x000fe2000f8e003f */
[----:B------:R-:W-:Y:S01]  /*7580*/  PRMT R6, RZ, 0x7610, R6 ;  /* 0x00007610ff067816 */ /* 0x000fe20000000006 */
[----:B------:R-:W-:Y:S02]  /*7590*/  IMAD.MOV.U32 R14, RZ, RZ, -0x1 ;  /* 0xffffffffff0e7424 */ /* 0x000fe400078e00ff */
[----:B------:R-:W-:Y:S02]  /*75a0*/  IMAD.MOV.U32 R13, RZ, RZ, -0x1 ;  /* 0xffffffffff0d7424 */ /* 0x000fe400078e00ff */
[----:B0-----:R-:W-:-:S04]  /*75b0*/  IMAD.WIDE.U32 R2, R7, UR6, R2 ;  /* 0x0000000607027c25 */ /* 0x001fc8000f8e0002 */
[----:B------:R-:W-:Y:S01]  /*75c0*/  IMAD R7, R7, UR7, RZ ;  /* 0x0000000707077c24 */ /* 0x000fe2000f8e02ff */
[----:B------:R-:W-:Y:S02]  /*75d0*/  ULDC.64 UR6, c[0x0][0x750] ;  /* 0x0001d40000067ab9 */ /* 0x000fe40000000a00 */
[----:B------:R-:W-:Y:S01]  /*75e0*/  ISETP.GE.U32.AND P0, PT, R2, UR6, PT ;  /* 0x0000000602007c0c */ /* 0x000fe2000bf06070 */
[----:B------:R-:W-:-:S05]  /*75f0*/  IMAD.IADD R3, R3, 0x1, R7 ;  /* 0x0000000103037824 */ /* 0x000fca00078e0207 */
[----:B------:R-:W-:-:S13]  /*7600*/  ISETP.GE.U32.AND.EX P0, PT, R3, UR7, PT, P0 ;  /* 0x0000000703007c0c */ /* 0x000fda000bf06100 */
[----:B------:R-:W-:Y:S05]  /*7610*/  @P0 BRA `(.L_x_153) ;  /* 0x0000000400640947 */ /* 0x000fea0003800000 */
[----:B-1----:R-:W0:Y:S01]  /*7620*/  S2R R24, SR_CTAID.X ;  /* 0x0000000000187919 */ /* 0x002e220000002500 */
[----:B------:R-:W1:Y:S01]  /*7630*/  LDC.64 R20, c[0x0][0x728] ;  /* 0x0001ca00ff147b82 */ /* 0x000e620000000a00 */
[----:B------:R-:W-:Y:S01]  /*7640*/  ULDC UR6, c[0x0][0x150] ;  /* 0x0000540000067ab9 */ /* 0x000fe20000000800 */
[----:B------:R-:W-:Y:S01]  /*7650*/  IMAD.MOV.U32 R18, RZ, RZ, R2 ;  /* 0x000000ffff127224 */ /* 0x000fe200078e0002 */
[----:B------:R-:W2:Y:S01]  /*7660*/  S2R R26, SR_CTAID.Y ;  /* 0x00000000001a7919 */ /* 0x000ea20000002600 */
[----:B------:R-:W-:-:S04]  /*7670*/  IMAD.MOV.U32 R19, RZ, RZ, R3 ;  /* 0x000000ffff137224 */ /* 0x000fc800078e0003 */
[----:B------:R-:W3:Y:S08]  /*7680*/  LDC R27, c[0x0][0x144] ;  /* 0x00005100ff1b7b82 */ /* 0x000ef00000000800 */
[----:B------:R-:W2:Y:S08]  /*7690*/  LDC R14, c[0x0][0x730] ;  /* 0x0001cc00ff0e7b82 */ /* 0x000eb00000000800 */
[----:B------:R-:W2:Y:S01]  /*76a0*/  LDC.64 R22, c[0x0][0x720] ;  /* 0x0001c800ff167b82 */ /* 0x000ea20000000a00 */
[----:B-1----:R-:W-:-:S04]  /*76b0*/  ISETP.NE.U32.AND P0, PT, R20, RZ, PT ;  /* 0x000000ff1400720c */ /* 0x002fc80003f05070 */
[----:B------:R-:W-:Y:S02]  /*76c0*/  ISETP.NE.AND.EX P0, PT, R21, RZ, PT, P0 ;  /* 0x000000ff1500720c */ /* 0x000fe40003f05300 */
[----:B0-----:R-:W-:-:S05]  /*76d0*/  I2FP.F32.U32 R6, R24 ;  /* 0x0000001800067245 */ /* 0x001fca0000201000 */
[----:B------:R-:W-:-:S04]  /*76e0*/  FMUL R6, R6, UR6 ;  /* 0x0000000606067c20 */ /* 0x000fc80008400000 */
[----:B------:R0:W1:Y:S02]  /*76f0*/  F2I.U32.TRUNC.NTZ R25, R6 ;  /* 0x0000000600197305 */ /* 0x000064000020f000 */
[----:B---3--:R-:W-:Y:S05]  /*7700*/  @!P0 BRA `(.L_x_154) ;  /* 0x0000000000288947 */ /* 0x008fea0003800000 */
[----:B------:R-:W3:Y:S02]  /*7710*/  LDC R7, c[0x0][0x734] ;  /* 0x0001cd00ff077b82 */ /* 0x000ee40000000800 */
[----:B---3--:R-:W-:-:S05]  /*7720*/  IADD3 R13, P0, R2, R7, RZ ;  /* 0x00000007020d7210 */ /* 0x008fca0007f1e0ff */
[----:B------:R-:W-:-:S04]  /*7730*/  IMAD.X R17, RZ, RZ, R3, P0 ;  /* 0x000000ffff117224 */ /* 0x000fc800000e0603 */
[----:B0-----:R-:W-:-:S04]  /*7740*/  IMAD.WIDE.U32 R6, R17, R20, RZ ;  /* 0x0000001411067225 */ /* 0x001fc800078e00ff */
[----:B------:R-:W-:-:S04]  /*7750*/  IMAD.WIDE.U32 R8, P0, R13, R21, R6 ;  /* 0x000000150d087225 */ /* 0x000fc80007800006 */
[----:B------:R-:W-:-:S04]  /*7760*/  IMAD.WIDE.U32 R6, R13, R20, RZ ;  /* 0x000000140d067225 */ /* 0x000fc800078e00ff */
[----:B------:R-:W-:Y:S01]  /*7770*/  IMAD.X R19, RZ, RZ, RZ, P0 ;  /* 0x000000ffff137224 */ /* 0x000fe200000e06ff */
[----:B------:R-:W-:Y:S01]  /*7780*/  IADD3 RZ, P0, R7, R8, RZ ;  /* 0x0000000807ff7210 */ /* 0x000fe20007f1e0ff */
[----:B------:R-:W-:-:S04]  /*7790*/  IMAD.MOV.U32 R18, RZ, RZ, R9 ;  /* 0x000000ffff127224 */ /* 0x000fc800078e0009 */
[----:B------:R-:W-:-:S08]  /*77a0*/  IMAD.WIDE.U32.X R18, R17, R21, R18, P0 ;  /* 0x0000001511127225 */ /* 0x000fd000000e0412 */
.L_x_154:
[----:B------:R-:W3:Y:S01]  /*77b0*/  LDC.64 R34, c[0x0][0x740] ;  /* 0x0001d000ff227b82 */ /* 0x000ee20000000a00 */
[-C--:B--2---:R-:W-:Y:S01]  /*77c0*/  SHF.R.U64 R21, R18, R14.reuse, R19 ;  /* 0x0000000e12157219 */ /* 0x084fe20000001213 */
[----:B-1----:R-:W-:Y:S01]  /*77d0*/  IMAD.MOV R25, RZ, RZ, -R25 ;  /* 0x000000ffff197224 */ /* 0x002fe200078e0a19 */
[----:B0-----:R-:W-:Y:S01]  /*77e0*/  SHF.R.U32.HI R6, RZ, R14, R19 ;  /* 0x0000000eff067219 */ /* 0x001fe20000011613 */
[----:B------:R-:W-:Y:S01]  /*77f0*/  ULDC UR6, c[0x0][0x154] ;  /* 0x0000550000067ab9 */ /* 0x000fe20000000800 */
[----:B------:R-:W-:Y:S01]  /*7800*/  IADD3 R9, P0, RZ, -R21, RZ ;  /* 0x80000015ff097210 */ /* 0x000fe20007f1e0ff */
[----:B------:R-:W-:Y:S02]  /*7810*/  IMAD R30, R27, R25, R24 ;  /* 0x000000191b1e7224 */ /* 0x000fe400078e0218 */
[----:B------:R-:W0:Y:S01]  /*7820*/  LDC R18, c[0x0][0x718] ;  /* 0x0001c600ff127b82 */ /* 0x000e220000000800 */
[----:B------:R-:W-:Y:S02]  /*7830*/  IMAD.MOV.U32 R13, RZ, RZ, 0x1 ;  /* 0x00000001ff0d7424 */ /* 0x000fe400078e00ff */
[----:B------:R-:W-:-:S04]  /*7840*/  IMAD.X R7, RZ, RZ, ~R6, P0 ;  /* 0x000000ffff077224 */ /* 0x000fc800000e0e06 */
[-C--:B------:R-:W-:Y:S01]  /*7850*/  IMAD R8, R7, R22.reuse, RZ ;  /* 0x0000001607087224 */ /* 0x080fe200078e02ff */
[----:B------:R-:W1:Y:S01]  /*7860*/  LDC R28, c[0x0][0x708] ;  /* 0x0001c200ff1c7b82 */ /* 0x000e620000000800 */
[----:B------:R-:W-:-:S04]  /*7870*/  IMAD.WIDE.U32 R6, R9, R22, R2 ;  /* 0x0000001609067225 */ /* 0x000fc800078e0002 */
[----:B------:R-:W-:Y:S01]  /*7880*/  IMAD R9, R9, R23, R8 ;  /* 0x0000001709097224 */ /* 0x000fe200078e0208 */
[----:B------:R-:W-:Y:S02]  /*7890*/  I2FP.F32.U32 R8, R26 ;  /* 0x0000001a00087245 */ /* 0x000fe40000201000 */
[----:B------:R-:W2:Y:S01]  /*78a0*/  LDC R32, c[0x0][0x758] ;  /* 0x0001d600ff207b82 */ /* 0x000ea20000000800 */
[----:B------:R-:W-:Y:S01]  /*78b0*/  IMAD.IADD R7, R7, 0x1, R9 ;  /* 0x0000000107077824 */ /* 0x000fe200078e0209 */
[----:B---3--:R-:W-:Y:S01]  /*78c0*/  ISETP.NE.U32.AND P0, PT, R34, RZ, PT ;  /* 0x000000ff2200720c */ /* 0x008fe20003f05070 */
[----:B------:R-:W-:Y:S01]  /*78d0*/  FMUL R8, R8, UR6 ;  /* 0x0000000608087c20 */ /* 0x000fe20008400000 */
[----:B------:R-:W-:Y:S02]  /*78e0*/  IMAD.MOV.U32 R9, RZ, RZ, -0x1 ;  /* 0xffffffffff097424 */ /* 0x000fe400078e00ff */
[----:B------:R-:W-:Y:S01]  /*78f0*/  ISETP.NE.AND.EX P0, PT, R35, RZ, PT, P0 ;  /* 0x000000ff2300720c */ /* 0x000fe20003f05300 */
[----:B------:R3:W2:Y:S01]  /*7900*/  F2I.U32.TRUNC.NTZ R23, R8 ;  /* 0x0000000800177305 */ /* 0x0006a2000020f000 */
[----:B------:R-:W3:Y:S01]  /*7910*/  LDC R25, c[0x0][0x148] ;  /* 0x00005200ff197b82 */ /* 0x000ee20000000800 */
[----:B0-----:R-:W-:-:S02]  /*7920*/  SHF.R.U64 R20, R6, R18, R7 ;  /* 0x0000001206147219 */ /* 0x001fc40000001207 */
[----:B------:R-:W-:-:S05]  /*7930*/  SHF.R.U32.HI R7, RZ, R18, R7 ;  /* 0x00000012ff077219 */ /* 0x000fca0000011607 */
[----:B------:R-:W0:Y:S01]  /*7940*/  LDC R24, c[0x0][0x700] ;  /* 0x0001c000ff187b82 */ /* 0x000e220000000800 */
[-CC-:B-1----:R-:W-:Y:S02]  /*7950*/  SHF.R.U64 R14, R20, R28.reuse, R7.reuse ;  /* 0x0000001c140e7219 */ /* 0x182fe40000001207 */
[----:B------:R-:W-:-:S05]  /*7960*/  SHF.R.U32.HI R7, RZ, R28, R7 ;  /* 0x0000001cff077219 */ /* 0x000fca0000011607 */
[----:B------:R-:W1:Y:S01]  /*7970*/  LDC R29, c[0x0][0x748] ;  /* 0x0001d200ff1d7b82 */ /* 0x000e620000000800 */
[-CC-:B--2---:R-:W-:Y:S02]  /*7980*/  SHF.R.U64 R22, R14, R32.reuse, R7.reuse ;  /* 0x000000200e167219 */ /* 0x184fe40000001207 */
[-C--:B------:R-:W-:Y:S02]  /*7990*/  SHF.L.U32 R9, R9, R32.reuse, RZ ;  /* 0x0000002009097219 */ /* 0x080fe400000006ff */
[-C--:B------:R-:W-:Y:S01]  /*79a0*/  SHF.R.U32.HI R7, RZ, R32.reuse, R7 ;  /* 0x00000020ff077219 */ /* 0x080fe20000011607 */
[----:B------:R-:W-:Y:S01]  /*79b0*/  IMAD.MOV.U32 R6, RZ, RZ, R22 ;  /* 0x000000ffff067224 */ /* 0x000fe200078e0016 */
[----:B------:R-:W-:Y:S01]  /*79c0*/  SHF.L.U32 R32, R13, R32, RZ ;  /* 0x000000200d207219 */ /* 0x000fe200000006ff */
[----:B------:R-:W2:Y:S01]  /*79d0*/  LDC R31, c[0x0][0x738] ;  /* 0x0001ce00ff1f7b82 */ /* 0x000ea20000000800 */
[----:B------:R-:W-:-:S07]  /*79e0*/  LOP3.LUT R27, RZ, R9, RZ, 0x33, !PT ;  /* 0x00000009ff1b7212 */ /* 0x000fce00078e33ff */
[----:B------:R-:W0:Y:S01]  /*79f0*/  LDC R33, c[0x0][0x710] ;  /* 0x0001c400ff217b82 */ /* 0x000e220000000800 */
[----:B------:R-:W-:Y:S05]  /*7a00*/  @!P0 BRA `(.L_x_155) ;  /* 0x0000000000288947 */ /* 0x000fea0003800000 */
[----:B------:R-:W4:Y:S02]  /*7a10*/  LDC R13, c[0x0][0x74c] ;  /* 0x0001d300ff0d7b82 */ /* 0x000f240000000800 */
[----:B----4-:R-:W-:-:S05]  /*7a20*/  IADD3 R13, P0, R22, R13, RZ ;  /* 0x0000000d160d7210 */ /* 0x010fca0007f1e0ff */
[----:B------:R-:W-:-:S04]  /*7a30*/  IMAD.X R17, RZ, RZ, R7, P0 ;  /* 0x000000ffff117224 */ /* 0x000fc800000e0607 */
[----:B------:R-:W-:-:S04]  /*7a40*/  IMAD.WIDE.U32 R6, R17, R34, RZ ;  /* 0x0000002211067225 */ /* 0x000fc800078e00ff */
[----:B---3--:R-:W-:-:S04]  /*7a50*/  IMAD.WIDE.U32 R8, P0, R13, R35, R6 ;  /* 0x000000230d087225 */ /* 0x008fc80007800006 */
[----:B------:R-:W-:-:S04]  /*7a60*/  IMAD.WIDE.U32 R6, R13, R34, RZ ;  /* 0x000000220d067225 */ /* 0x000fc800078e00ff */
[----:B------:R-:W-:Y:S01]  /*7a70*/  IMAD.X R19, RZ, RZ, RZ, P0 ;  /* 0x000000ffff137224 */ /* 0x000fe200000e06ff */
[----:B------:R-:W-:Y:S01]  /*7a80*/  IADD3 RZ, P0, R7, R8, RZ ;  /* 0x0000000807ff7210 */ /* 0x000fe20007f1e0ff */
[----:B------:R-:W-:-:S04]  /*7a90*/  IMAD.MOV.U32 R18, RZ, RZ, R9 ;  /* 0x000000ffff127224 */ /* 0x000fc800078e0009 */
[----:B------:R-:W-:-:S08]  /*7aa0*/  IMAD.WIDE.U32.X R6, R17, R35, R18, P0 ;  /* 0x0000002311067225 */ /* 0x000fd000000e0412 */
.L_x_155:
[----:B-1----:R-:W-:Y:S01]  /*7ab0*/  SHF.R.U64 R6, R6, R29, R7 ;  /* 0x0000001d06067219 */ /* 0x002fe20000001207 */
[----:B0-----:R-:W-:Y:S01]  /*7ac0*/  VIADD R13, R24, 0xffffffff ;  /* 0xffffffff180d7836 */ /* 0x001fe20000000000 */
[----:B------:R-:W-:Y:S01]  /*7ad0*/  LOP3.LUT R9, R14, R27, RZ, 0xc0, !PT ;  /* 0x0000001b0e097212 */ /* 0x000fe200078ec0ff */
[----:B------:R-:W-:Y:S02]  /*7ae0*/  IMAD.MOV R23, RZ, RZ, -R23 ;  /* 0x000000ffff177224 */ /* 0x000fe400078e0a17 */
[----:B------:R-:W-:Y:S01]  /*7af0*/  IMAD.MOV R7, RZ, RZ, -R6 ;  /* 0x000000ffff077224 */ /* 0x000fe200078e0a06 */
[----:B------:R-:W-:Y:S01]  /*7b00*/  LOP3.LUT R13, R20, R13, RZ, 0xc0, !PT ;  /* 0x0000000d140d7212 */ /* 0x000fe200078ec0ff */
[----:B------:R-:W-:Y:S02]  /*7b10*/  IMAD R9, R32, R6, R9 ;  /* 0x0000000620097224 */ /* 0x000fe400078e0209 */
[----:B---3--:R-:W-:Y:S02]  /*7b20*/  @P3 IMAD R30, R25, R23, R26 ;  /* 0x00000017191e3224 */ /* 0x008fe400078e021a */
[----:B--2---:R-:W-:-:S02]  /*7b30*/  IMAD R6, R7, R31, R22 ;  /* 0x0000001f07067224 */ /* 0x004fc400078e0216 */
[----:B------:R-:W-:Y:S02]  /*7b40*/  IMAD R9, R9, R33, R30 ;  /* 0x0000002109097224 */ /* 0x000fe400078e021e */
[----:B------:R-:W-:Y:S02]  /*7b50*/  IMAD R8, R6, R24, R13 ;  /* 0x0000001806087224 */ /* 0x000fe400078e020d */
[----:B------:R-:W-:Y:S02]  /*7b60*/  IMAD.MOV.U32 R7, RZ, RZ, 0x1 ;  /* 0x00000001ff077424 */ /* 0x000fe400078e00ff */
[----:B------:R-:W-:Y:S01]  /*7b70*/  IMAD.MOV.U32 R13, RZ, RZ, R21 ;  /* 0x000000ffff0d7224 */ /* 0x000fe200078e0015 */
[----:B------:R-:W-:Y:S02]  /*7b80*/  SEL R14, R8, R9, !P3 ;  /* 0x00000009080e7207 */ /* 0x000fe40005800000 */
[----:B------:R-:W-:Y:S02]  /*7b90*/  PRMT R6, R7, 0x7610, R6 ;  /* 0x0000761007067816 */ /* 0x000fe40000000006 */
[----:B------:R-:W-:-:S07]  /*7ba0*/  SEL R9, R9, R8, !P3 ;  /* 0x0000000809097207 */ /* 0x000fce0005800000 */
.L_x_153:
[----:B------:R-:W-:Y:S01]  /*7bb0*/  LOP3.LUT P0, RZ, R6, 0xff, RZ, 0xc0, !PT ;  /* 0x000000ff06ff7812 */ /* 0x000fe2000780c0ff */
[----:B------:R-:W-:-:S12]  /*7bc0*/  IMAD.MOV.U32 R6, RZ, RZ, R9 ;  /* 0x000000ffff067224 */ /* 0x000fd800078e0009 */
[----:B------:R-:W-:Y:S05]  /*7bd0*/  @P0 BRA `(.L_x_156) ;  /* 0xffffff9400f80947 */ /* 0x000fea000383ffff */
[----:B------:R-:W-:Y:S05]  /*7be0*/  EXIT ;  /* 0x000000000000794d */ /* 0x000fea0003800000 */
.L_x_8:
[----:B0-----:R-:W-:Y:S01]  /*7bf0*/  ULDC.64 UR4, c[0x0][0x750] ;  /* 0x0001d40000047ab9 */ /* 0x001fe20000000a00 */
        /* <DEDUP_REMOVED lines=25> */
.L_x_158:
[----:B------:R-:W0:Y:S01]  /*7d90*/  LDC.64 R30, c[0x0][0x740] ;  /* 0x0001d000ff1e7b82 */ /* 0x000e220000000a00 */
[-CC-:B------:R-:W-:Y:S01]  /*7da0*/  SHF.R.U64 R20, R16, R14.reuse, R17.reuse ;  /* 0x0000000e10147219 */ /* 0x180fe20000001211 */
[----:B------:R-:W-:Y:S01]  /*7db0*/  IMAD.MOV.U32 R27, RZ, RZ, 0x1 ;  /* 0x00000001ff1b7424 */ /* 0x000fe200078e00ff */
[----:B------:R-:W-:Y:S02]  /*7dc0*/  SHF.R.U32.HI R5, RZ, R14, R17 ;  /* 0x0000000eff057219 */ /* 0x000fe40000011611 */
[----:B------:R-:W-:-:S03]  /*7dd0*/  IADD3 R13, P0, RZ, -R20, RZ ;  /* 0x80000014ff0d7210 */ /* 0x000fc60007f1e0ff */
[----:B------:R-:W1:Y:S02]  /*7de0*/  LDC R16, c[0x0][0x718] ;  /* 0x0001c600ff107b82 */ /* 0x000e640000000800 */
[----:B------:R-:W-:Y:S02]  /*7df0*/  IMAD.X R5, RZ, RZ, ~R5, P0 ;  /* 0x000000ffff057224 */ /* 0x000fe400000e0e05 */
[----:B------:R-:W-:-:S04]  /*7e00*/  IMAD.WIDE.U32 R10, R13, R24, R2 ;  /* 0x000000180d0a7225 */ /* 0x000fc800078e0002 */
[----:B------:R-:W2:Y:S01]  /*7e10*/  LDC R26, c[0x0][0x708] ;  /* 0x0001c200ff1a7b82 */ /* 0x000ea20000000800 */
[----:B------:R-:W-:-:S04]  /*7e20*/  IMAD R12, R5, R24, RZ ;  /* 0x00000018050c7224 */ /* 0x000fc800078e02ff */
[----:B------:R-:W-:-:S03]  /*7e30*/  IMAD R5, R13, R25, R12 ;  /* 0x000000190d057224 */ /* 0x000fc600078e020c */
[----:B------:R-:W3:Y:S01]  /*7e40*/  LDC R28, c[0x0][0x758] ;  /* 0x0001d600ff1c7b82 */ /* 0x000ee20000000800 */
[----:B------:R-:W-:Y:S01]  /*7e50*/  IMAD.IADD R5, R11, 0x1, R5 ;  /* 0x000000010b057824 */ /* 0x000fe200078e0205 */
[----:B0-----:R-:W-:Y:S01]  /*7e60*/  ISETP.NE.U32.AND P0, PT, R30, RZ, PT ;  /* 0x000000ff1e00720c */ /* 0x001fe20003f05070 */
[----:B------:R-:W-:-:S03]  /*7e70*/  IMAD.MOV.U32 R11, RZ, RZ, -0x1 ;  /* 0xffffffffff0b7424 */ /* 0x000fc600078e00ff */
        /* <DEDUP_REMOVED lines=8> */
[-C--:B---3--:R-:W-:Y:S02]  /*7f00*/  SHF.L.U32 R10, R11, R28.reuse, RZ ;  /* 0x0000001c0b0a7219 */ /* 0x088fe400000006ff */
[--C-:B------:R-:W-:Y:S02]  /*7f10*/  SHF.R.U64 R24, R18, R28, R5.reuse ;  /* 0x0000001c12187219 */ /* 0x100fe40000001205 */
[----:B------:R-:W-:Y:S02]  /*7f20*/  LOP3.LUT R29, RZ, R10, RZ, 0x33, !PT ;  /* 0x0000000aff1d7212 */ /* 0x000fe400078e33ff */
[----:B------:R-:W-:Y:S01]  /*7f30*/  SHF.R.U32.HI R11, RZ, R28, R5 ;  /* 0x0000001cff0b7219 */ /* 0x000fe20000011605 */
[----:B------:R-:W3:Y:S01]  /*7f40*/  LDC R32, c[0x0][0x710] ;  /* 0x0001c400ff207b82 */ /* 0x000ee20000000800 */
[----:B------:R-:W-:Y:S01]  /*7f50*/  IMAD.MOV.U32 R10, RZ, RZ, R24 ;  /* 0x000000ffff0a7224 */ /* 0x000fe200078e0018 */
[----:B------:R-:W-:Y:S06]  /*7f60*/  @!P0 BRA `(.L_x_159) ;  /* 0x0000000000288947 */ /* 0x000fec0003800000 */
        /* <DEDUP_REMOVED lines=10> */
.L_x_159:
[----:B-1----:R-:W-:Y:S01]  /*8010*/  SHF.R.U64 R10, R10, R23, R11 ;  /* 0x000000170a0a7219 */ /* 0x002fe2000000120b */
[----:B0-----:R-:W-:Y:S01]  /*8020*/  VIADD R11, R21, 0xffffffff ;  /* 0xffffffff150b7836 */ /* 0x001fe20000000000 */
[----:B------:R-:W-:Y:S01]  /*8030*/  SHF.L.U32 R27, R27, R28, RZ ;  /* 0x0000001c1b1b7219 */ /* 0x000fe200000006ff */
[----:B------:R-:W-:Y:S01]  /*8040*/  @P3 IMAD R7, R15, R22, R8 ;  /* 0x000000160f073224 */ /* 0x000fe200078e0208 */
[----:B------:R-:W-:Y:S01]  /*8050*/  LOP3.LUT R5, R18, R29, RZ, 0xc0, !PT ;  /* 0x0000001d12057212 */ /* 0x000fe200078ec0ff */
[----:B------:R-:W-:Y:S01]  /*8060*/  IMAD.MOV R9, RZ, RZ, -R10 ;  /* 0x000000ffff097224 */ /* 0x000fe200078e0a0a */
[----:B------:R-:W-:Y:S01]  /*8070*/  LOP3.LUT R8, R14, R11, RZ, 0xc0, !PT ;  /* 0x0000000b0e087212 */ /* 0x000fe200078ec0ff */
[----:B------:R-:W-:Y:S02]  /*8080*/  IMAD.MOV.U32 R17, RZ, RZ, R20 ;  /* 0x000000ffff117224 */ /* 0x000fe400078e0014 */
[----:B------:R-:W-:Y:S02]  /*8090*/  IMAD R10, R27, R10, R5 ;  /* 0x0000000a1b0a7224 */ /* 0x000fe400078e0205 */
[----:B--2---:R-:W-:-:S02]  /*80a0*/  IMAD R5, R9, R25, R24 ;  /* 0x0000001909057224 */ /* 0x004fc400078e0218 */
[----:B---3--:R-:W-:Y:S02]  /*80b0*/  IMAD R7, R10, R32, R7 ;  /* 0x000000200a077224 */ /* 0x008fe400078e0207 */
[----:B------:R-:W-:Y:S02]  /*80c0*/  IMAD.MOV.U32 R9, RZ, RZ, 0x1 ;  /* 0x00000001ff097424 */ /* 0x000fe400078e00ff */
[----:B------:R-:W-:-:S03]  /*80d0*/  IMAD R8, R5, R21, R8 ;  /* 0x0000001505087224 */ /* 0x000fc600078e0208 */
[----:B------:R-:W-:Y:S02]  /*80e0*/  PRMT R5, R9, 0x7610, R5 ;  /* 0x0000761009057816 */ /* 0x000fe40000000005 */
[----:B------:R-:W-:Y:S02]  /*80f0*/  SEL R18, R8, R7, !P3 ;  /* 0x0000000708127207 */ /* 0x000fe40005800000 */
[----:B------:R-:W-:-:S07]  /*8100*/  SEL R19, R7, R8, !P3 ;  /* 0x0000000807137207 */ /* 0x000fce0005800000 */
.L_x_157:
[----:B------:R-:W-:-:S08]  /*8110*/  NOP ;  /* 0x0000000000007918 */ /* 0x000fd00000000000 */
[----:B------:R-:W0:-:S00]  /*8120*/  USETMAXREG.DEALLOC.CTAPOOL 0x28 ;  /* 0x00000028000079c8 */ /* 0x000e0000080e0500 */
[----:B0-----:R-:W-:-:S13]  /*8130*/  ISETP.NE.AND P0, PT, R6, RZ, PT ;  /* 0x000000ff0600720c */ /* 0x001fda0003f05270 */
[----:B------:R-:W-:Y:S05]  /*8140*/  @P0 EXIT ;  /* 0x000000000000094d */ /* 0x000fea0003800000 */
[----:B------:R-:W-:Y:S01]  /*8150*/  LOP3.LUT P0, RZ, R5, 0xff, RZ, 0xc0, !PT ;  /* 0x000000ff05ff7812 */ /* 0x000fe2000780c0ff */
[----:B------:R-:W-:Y:S02]  /*8160*/  IMAD.MOV.U32 R5, RZ, RZ, 0x1 ;  /* 0x00000001ff057424 */ /* 0x000fe400078e00ff */
[----:B------:R-:W-:-:S10]  /*8170*/  IMAD.MOV.U32 R15, RZ, RZ, RZ ;  /* 0x000000ffff0f7224 */ /* 0x000fd400078e00ff */
[----:B------:R-:W-:Y:S05]  /*8180*/  @!P0 BRA `(.L_x_160) ;  /* 0x0000000c00748947 */ /* 0x000fea0003800000 */
[----:B------:R-:W0:Y:S01]  /*8190*/  LDC R5, c[0x0][0x28c] ;  /* 0x0000a300ff057b82 */ /* 0x000e220000000800 */
[----:B------:R-:W1:Y:S01]  /*81a0*/  S2R R12, SR_CgaCtaId ;  /* 0x00000000000c7919 */ /* 0x000e620000008800 */
[----:B------:R-:W-:Y:S01]  /*81b0*/  ULDC UR5, c[0x0][0x758] ;  /* 0x0001d60000057ab9 */ /* 0x000fe20000000800 */
[----:B------:R-:W-:Y:S01]  /*81c0*/  UMOV UR7, 0xffffffff ;  /* 0xffffffff00077882 */ /* 0x000fe20000000000 */
[----:B------:R-:W-:Y:S01]  /*81d0*/  ULDC UR6, c[0x0][0xc] ;  /* 0x0000030000067ab9 */ /* 0x000fe20000000800 */
[----:B------:R-:W-:Y:S01]  /*81e0*/  USHF.L.U32 UR9, UR7, UR5, URZ ;  /* 0x0000000507097299 */ /* 0x000fe2000800063f */
[----:B------:R-:W-:Y:S01]  /*81f0*/  BSSY B0, `(.L_x_160) ;  /* 0x00000d6000007945 */ /* 0x000fe20003800000 */
[----:B------:R-:W-:Y:S01]  /*8200*/  UMOV UR8, 0x1 ;  /* 0x0000000100087882 */ /* 0x000fe20000000000 */
[----:B------:R-:W-:Y:S01]  /*8210*/  ULDC UR7, c[0x0][0x10] ;  /* 0x0000040000077ab9 */ /* 0x000fe20000000800 */
[----:B------:R-:W-:Y:S01]  /*8220*/  USHF.L.U32 UR5, UR8, UR5, URZ ;  /* 0x0000000508057299 */ /* 0x000fe2000800063f */
[----:B------:R-:W-:Y:S01]  /*8230*/  IMAD.MOV.U32 R16, RZ, RZ, 0x1 ;  /* 0x00000001ff107424 */ /* 0x000fe200078e00ff */
[----:B------:R-:W-:Y:S01]  /*8240*/  UIMAD.WIDE.U32 UR6, UR6, UR7, URZ ;  /* 0x00000007060672a5 */ /* 0x000fe2000f8e003f */
[----:B------:R-:W-:Y:S01]  /*8250*/  LOP3.LUT R14, R4, 0x2, RZ, 0xfc, !PT ;  /* 0x00000002040e7812 */ /* 0x000fe200078efcff */
[----:B------:R-:W-:Y:S01]  /*8260*/  ULDC UR8, c[0x0][0x14] ;  /* 0x0000050000087ab9 */ /* 0x000fe20000000800 */
[----:B------:R-:W-:Y:S01]  /*8270*/  IMAD.MOV.U32 R15, RZ, RZ, RZ ;  /* 0x000000ffff0f7224 */ /* 0x000fe200078e00ff */
[----:B------:R-:W-:-:S02]  /*8280*/  UIMAD.WIDE.U32 UR32, UR6, UR8, URZ ;  /* 0x00000008062072a5 */ /* 0x000fc4000f8e003f */
[----:B------:R-:W-:Y:S01]  /*8290*/  UIMAD UR7, UR7, UR8, URZ ;  /* 0x00000008070772a4 */ /* 0x000fe2000f8e023f */
[----:B------:R-:W-:Y:S01]  /*82a0*/  ULDC UR4, c[0x0][0x700] ;  /* 0x0001c00000047ab9 */ /* 0x000fe20000000800 */
[----:B------:R-:W-:Y:S02]  /*82b0*/  ULOP3.LUT UR6, URZ, UR9, URZ, 0x33, !UPT ;  /* 0x000000093f067292 */ /* 0x000fe4000f8e333f */
[----:B------:R-:W-:Y:S01]  /*82c0*/  UIADD3 UR4, UR4, -0x1, URZ ;  /* 0xffffffff04047890 */ /* 0x000fe2000fffe03f */
[----:B0-----:R-:W-:Y:S01]  /*82d0*/  VIADD R5, R5, 0x3f ;  /* 0x0000003f05057836 */ /* 0x001fe20000000000 */
[----:B------:R-:W-:Y:S01]  /*82e0*/  UIADD3 UR7, UR33, UR7, URZ ;  /* 0x0000000721077290 */ /* 0x000fe2000fffe03f */
[----:B------:R-:W-:-:S03]  /*82f0*/  ULDC.64 UR34, c[0x0][0x198] ;  /* 0x0000660000227ab9 */ /* 0x000fc60000000a00 */
[----:B------:R-:W-:-:S04]  /*8300*/  SHF.R.S32.HI R6, RZ, 0x1f, R5 ;  /* 0x0000001fff067819 */ /* 0x000fc80000011405 */
[----:B------:R-:W-:Y:S01]  /*8310*/  LEA.HI R6, R6, R5, RZ, 0x6 ;  /* 0x0000000506067211 */ /* 0x000fe200078f30ff */
[C---:B-1----:R-:W-:Y:S02]  /*8320*/  IMAD.SHL.U32 R11, R12.reuse, 0x40, RZ ;  /* 0x000000400c0b7824 */ /* 0x042fe400078e00ff */
[----:B------:R-:W-:Y:S01]  /*8330*/  IMAD.SHL.U32 R12, R12, 0x1000, RZ ;  /* 0x000010000c0c7824 */ /* 0x000fe200078e00ff */
[----:B------:R-:W-:Y:S01]  /*8340*/  SHF.R.S32.HI R10, RZ, 0x6, R6 ;  /* 0x00000006ff0a7819 */ /* 0x000fe20000011406 */
[----:B------:R-:W-:Y:S01]  /*8350*/  IMAD.MOV.U32 R5, RZ, RZ, 0x1 ;  /* 0x00000001ff057424 */ /* 0x000fe200078e00ff */
[----:B------:R-:W-:Y:S02]  /*8360*/  LOP3.LUT R11, R11, 0x40, RZ, 0xc0, !PT ;  /* 0x000000400b0b7812 */ /* 0x000fe400078ec0ff */
[----:B------:R-:W-:Y:S01]  /*8370*/  LOP3.LUT R12, R12, 0x1000, RZ, 0xc0, !PT ;  /* 0x000010000c0c7812 */ /* 0x000fe200078ec0ff */
[----:B------:R-:W-:-:S07]  /*8380*/  VIADD R13, R10, 0x1 ;  /* 0x000000010a0d7836 */ /* 0x000fce0000000000 */
.L_x_171:
[----:B------:R-:W-:-:S03]  /*8390*/  UMOV UR8, 0xffffffff ;  /* 0xffffffff00087882 */ /* 0x000fc60000000000 */
[----:B------:R-:W-:Y:S05]  /*83a0*/  BRA.DIV UR8, `(.L_x_161) ;  /* 0x0000001608987947 */ /* 0x000fea000b800000 */
[----:B------:R-:W-:-:S13]  /*83b0*/  ELECT P0, URZ, PT ;  /* 0x00000000003f782f */ /* 0x000fda0003800000 */
.L_x_195:
[----:B------:R-:W0:Y:S01]  /*83c0*/  LDC R6, c[0x0][0x28c] ;  /* 0x0000a300ff067b82 */ /* 0x000e220000000800 */
[----:B------:R-:W-:Y:S01]  /*83d0*/  BSSY B1, `(.L_x_162) ;  /* 0x0000045000017945 */ /* 0x000fe20003800000 */
[----:B0-----:R-:W-:-:S13]  /*83e0*/  ISETP.LT.OR P0, PT, R6, 0x1, !P0 ;  /* 0x000000010600780c */ /* 0x001fda0004701670 */
[----:B------:R-:W-:Y:S05]  /*83f0*/  @P0 BRA `(.L_x_163) ;  /* 0x0000000400080947 */ /* 0x000fea0003800000 */
[----:B------:R-:W-:Y:S01]  /*8400*/  IMAD.SHL.U32 R19, R19, 0x80, RZ ;  /* 0x0000008013137824 */ /* 0x000fe200078e00ff */
[----:B------:R-:W-:Y:S01]  /*8410*/  CS2R R24, SRZ ;  /* 0x0000000000187805 */ /* 0x000fe2000001ff00 */
[----:B------:R-:W-:Y:S02]  /*8420*/  IMAD R20, R18, 0x80, R11 ;  /* 0x0000008012147824 */ /* 0x000fe400078e020b */
[----:B------:R-:W-:Y:S02]  /*8430*/  IMAD.MOV.U32 R23, RZ, RZ, RZ ;  /* 0x000000ffff177224 */ /* 0x000fe400078e00ff */
[----:B------:R-:W-:Y:S02]  /*8440*/  IMAD.MOV.U32 R6, RZ, RZ, R13 ;  /* 0x000000ffff067224 */ /* 0x000fe400078e000d */
[----:B------:R-:W-:Y:S02]  /*8450*/  IMAD.MOV.U32 R7, RZ, RZ, R5 ;  /* 0x000000ffff077224 */ /* 0x000fe400078e0005 */
[----:B------:R-:W-:-:S07]  /*8460*/  IMAD.MOV.U32 R9, RZ, RZ, R15 ;  /* 0x000000ffff097224 */ /* 0x000fce00078e000f */
.L_x_166:
[----:B------:R-:W0:Y:S01]  /*8470*/  S2R R21, SR_CgaCtaId ;  /* 0x0000000000157919 */ /* 0x000e220000008800 */
[----:B------:R-:W-:Y:S02]  /*8480*/  MOV R8, 0x400 ;  /* 0x0000040000087802 */ /* 0x000fe40000000f00 */
[----:B------:R-:W-:-:S13]  /*8490*/  LOP3.LUT P1, RZ, R0, 0x7f, RZ, 0xc0, !PT ;  /* 0x0000007f00ff7812 */ /* 0x000fda000782c0ff */
[----:B------:R-:W1:Y:S01]  /*84a0*/  @!P1 LDC R18, c[0x0][0x640] ;  /* 0x00019000ff129b82 */ /* 0x000e620000000800 */
[----:B0-----:R-:W-:Y:S02]  /*84b0*/  LEA R22, R21, R8, 0x18 ;  /* 0x0000000815167211 */ /* 0x001fe400078ec0ff */
[----:B------:R-:W-:-:S03]  /*84c0*/  SHF.L.U32 R8, R7, 0x1f, RZ ;  /* 0x0000001f07087819 */ /* 0x000fc600000006ff */
[----:B------:R-:W-:-:S04]  /*84d0*/  IMAD R21, R9, 0x8, R22 ;  /* 0x0000000809157824 */ /* 0x000fc800078e0216 */
[----:B------:R-:W0:Y:S02]  /*84e0*/  SYNCS.PHASECHK.TRANS64.TRYWAIT P0, [R21+URZ+0x88], R8 ;  /* 0x00008808150075a7 */ /* 0x000e24000800017f */
[----:B01----:R-:W-:Y:S05]  /*84f0*/  @!P0 BRA `(.L_x_164) ;  /* 0x0000001400648947 */ /* 0x003fea0003800000 */
.L_x_196:
[----:B0-----:R-:W-:Y:S01]  /*8500*/  PRMT R8, R14, 0x9910, RZ ;  /* 0x000099100e087816 */ /* 0x001fe200000000ff */
[----:B------:R0:W-:Y:S03]  /*8510*/  @!P1 SYNCS.ARRIVE.TRANS64 RZ, [R21+URZ], R18 ;  /* 0x0000001215ff99a7 */ /* 0x0001e6000800003f */
[----:B------:R-:W-:-:S13]  /*8520*/  ISETP.NE.AND P0, PT, R8, 0x2, PT ;  /* 0x000000020800780c */ /* 0x000fda0003f05270 */
[----:B0-----:R-:W-:Y:S05]  /*8530*/  @P0 BRA `(.L_x_165) ;  /* 0x0000000000040947 */ /* 0x001fea0003800000 */
[----:B------:R-:W-:Y:S01]  /*8540*/  BPT.TRAP 0x1 ;  /* 0x000000040000795c */ /* 0x000fe20000300000 */
.L_x_165:
[C-C-:B------:R-:W-:Y:S01]  /*8550*/  IMAD R8, R9.reuse, 0x1000, R22.reuse ;  /* 0x0000100009087824 */ /* 0x140fe200078e0216 */
[----:B------:R-:W-:Y:S01]  /*8560*/  R2UR UR9, R22 ;  /* 0x00000000160972ca */ /* 0x000fe200000e0000 */
[----:B------:R-:W-:Y:S01]  /*8570*/  IMAD R22, R9, 0x400, R22 ;  /* 0x0000040009167824 */ /* 0x000fe200078e0216 */
[----:B------:R-:W-:Y:S01]  /*8580*/  R2UR UR25, R21 ;  /* 0x00000000151972ca */ /* 0x000fe200000e0000 */
[----:B------:R-:W-:Y:S01]  /*8590*/  VIADD R6, R6, 0xffffffff ;  /* 0xffffffff06067836 */ /* 0x000fe20000000000 */
[----:B------:R-:W-:Y:S01]  /*85a0*/  R2UR UR24, R8 ;  /* 0x00000000081872ca */ /* 0x000fe200000e0000 */
[----:B------:R-:W-:Y:S01]  /*85b0*/  IMAD R8, R9, 0x2000, R12 ;  /* 0x0000200009087824 */ /* 0x000fe200078e020c */
[----:B------:R-:W-:Y:S01]  /*85c0*/  R2UR UR16, R22 ;  /* 0x00000000161072ca */ /* 0x000fe200000e0000 */
[----:B------:R-:W-:Y:S01]  /*85d0*/  UIADD3 UR14, UP0, UR34, 0xf0, URZ ;  /* 0x000000f0220e7890 */ /* 0x000fe2000ff1e03f */
[----:B------:R-:W-:Y:S01]  /*85e0*/  R2UR UR28, R17 ;  /* 0x00000000111c72ca */ /* 0x000fe200000e0000 */
[----:B------:R-:W-:Y:S01]  /*85f0*/  UIADD3 UR22, UP1, UR34, 0x1f0, URZ ;  /* 0x000001f022167890 */ /* 0x000fe2000ff3e03f */
[----:B------:R-:W-:Y:S01]  /*8600*/  R2UR UR8, R8 ;  /* 0x00000000080872ca */ /* 0x000fe200000e0000 */
[----:B------:R-:W-:Y:S01]  /*8610*/  UIADD3 UR36, UP2, UR34, 0x2f0, URZ ;  /* 0x000002f022247890 */ /* 0x000fe2000ff5e03f */
[----:B------:R-:W-:Y:S01]  /*8620*/  R2UR UR27, R19 ;  /* 0x00000000131b72ca */ /* 0x000fe200000e0000 */
[----:B------:R-:W-:Y:S01]  /*8630*/  UIADD3.X UR15, URZ, UR35, URZ, UP0, !UPT ;  /* 0x000000233f0f7290 */ /* 0x000fe200087fe43f */
[----:B------:R-:W-:Y:S01]  /*8640*/  R2UR UR26, R24 ;  /* 0x00000000181a72ca */ /* 0x000fe200000e0000 */
[----:B------:R-:W-:Y:S01]  /*8650*/  UIADD3.X UR23, URZ, UR35, URZ, UP1, !UPT ;  /* 0x000000233f177290 */ /* 0x000fe20008ffe43f */
[----:B------:R-:W-:Y:S01]  /*8660*/  R2UR UR19, R25 ;  /* 0x00000000191372ca */ /* 0x000fe200000e0000 */
[----:B------:R-:W-:Y:S01]  /*8670*/  UIADD3 UR24, UR24, 0x200, URZ ;  /* 0x0000020018187890 */ /* 0x000fe2000fffe03f */
[----:B------:R-:W-:Y:S01]  /*8680*/  R2UR UR10, R23 ;  /* 0x00000000170a72ca */ /* 0x000fe200000e0000 */
[----:B------:R-:W-:Y:S01]  /*8690*/  UIADD3 UR16, UR16, 0x33200, URZ ;  /* 0x0003320010107890 */ /* 0x000fe2000fffe03f */
[----:B------:R-:W-:Y:S01]  /*86a0*/  R2UR UR11, R20 ;  /* 0x00000000140b72ca */ /* 0x000fe200000e0000 */
[----:B------:R-:W-:Y:S01]  /*86b0*/  VIADD R9, R9, 0x1 ;  /* 0x0000000109097836 */ /* 0x000fe20000000000 */
[----:B------:R-:W-:Y:S01]  /*86c0*/  ISETP.GT.AND P1, PT, R6, 0x1, PT ;  /* 0x000000010600780c */ /* 0x000fe20003f24270 */
[----:B------:R-:W-:Y:S01]  /*86d0*/  UIADD3.X UR37, URZ, UR35, URZ, UP2, !UPT ;  /* 0x000000233f257290 */ /* 0x000fe200097fe43f */
[----:B------:R-:W-:Y:S01]  /*86e0*/  VIADD R25, R25, 0x1 ;  /* 0x0000000119197836 */ /* 0x000fe20000000000 */
[----:B------:R-:W-:Y:S01]  /*86f0*/  UIADD3 UR8, UR9, 0x11200, UR8 ;  /* 0x0001120009087890 */ /* 0x000fe2000fffe008 */
[C---:B------:R-:W-:Y:S01]  /*8700*/  ISETP.NE.AND P0, PT, R9.reuse, 0x11, PT ;  /* 0x000000110900780c */ /* 0x040fe20003f05270 */
[----:B------:R-:W-:Y:S01]  /*8710*/  UMOV UR30, 0x0 ;  /* 0x00000000001e7882 */ /* 0x000fe20000000000 */
[----:B------:R-:W-:Y:S01]  /*8720*/  UMOV UR31, 0x10000000 ;  /* 0x10000000001f7882 */ /* 0x000fe20000000000 */
[----:B------:R-:W-:Y:S01]  /*8730*/  UMOV UR17, UR25 ;  /* 0x0000001900117c82 */ /* 0x000fe20008000000 */
[----:B------:R-:W-:Y:S01]  /*8740*/  UMOV UR20, UR28 ;  /* 0x0000001c00147c82 */ /* 0x000fe20008000000 */
[----:B------:R-:W-:Y:S01]  /*8750*/  UMOV UR18, UR27 ;  /* 0x0000001b00127c82 */ /* 0x000fe20008000000 */
[----:B------:R0:W-:Y:S01]  /*8760*/  UTMALDG.3D [UR24], [UR14], desc[UR30] ;  /* 0x00001e180e0075b4 */ /* 0x0001e20008011000 */
[----:B------:R-:W-:Y:S01]  /*8770*/  UMOV UR13, 0x30000 ;  /* 0x00030000000d7882 */ /* 0x000fe20000000000 */
[----:B------:R-:W-:Y:S01]  /*8780*/  UMOV UR9, UR25 ;  /* 0x0000001900097c82 */ /* 0x000fe20008000000 */
[----:B------:R-:W-:Y:S01]  /*8790*/  UMOV UR12, UR28 ;  /* 0x0000001c000c7c82 */ /* 0x000fe20008000000 */
[----:B------:R-:W-:Y:S01]  /*87a0*/  SEL R8, RZ, 0x1, P0 ;  /* 0x00000001ff087807 */ /* 0x000fe20000000000 */
[----:B------:R-:W-:Y:S01]  /*87b0*/  VIADD R24, R24, 0x20 ;  /* 0x0000002018187836 */ /* 0x000fe20000000000 */
[----:B------:R-:W-:Y:S01]  /*87c0*/  SEL R9, R9, RZ, P0 ;  /* 0x000000ff09097207 */ /* 0x000fe20000000000 */
[----:B------:R-:W-:Y:S01]  /*87d0*/  VIADD R23, R23, 0x40 ;  /* 0x0000004017177836 */ /* 0x000fe20000000000 */
[----:B------:R0:W-:Y:S01]  /*87e0*/  UTMALDG.3D [UR16], [UR22], desc[UR30] ;  /* 0x00001e10160075b4 */ /* 0x0001e20008011000 */
[----:B------:R-:W-:Y:S01]  /*87f0*/  LOP3.LUT R7, R7, R8, RZ, 0x3c, !PT ;  /* 0x0000000807077212 */ /* 0x000fe200078e3cff */
[----:B------:R0:W-:Y:S02]  /*8800*/  UTMALDG.3D.MULTICAST [UR8], [UR36], UR13, desc[UR30] ;  /* 0x00001e08240073b4 */ /* 0x0001e4000801180d */
[----:B0-----:R-:W-:Y:S05]  /*8810*/  @P1 BRA `(.L_x_166) ;  /* 0xfffffffc00141947 */ /* 0x001fea000383ffff */
.L_x_163:
[----:B------:R-:W-:Y:S05]  /*8820*/  BSYNC B1 ;  /* 0x0000000000017941 */ /* 0x000fea0003800000 */
.L_x_162:
[----:B------:R-:W-:Y:S01]  /*8830*/  LOP3.LUT P1, RZ, R16, 0xff, RZ, 0xc0, !PT ;  /* 0x000000ff10ff7812 */ /* 0x000fe2000782c0ff */
[C---:B------:R-:W-:Y:S01]  /*8840*/  IMAD.IADD R15, R10.reuse, 0x1, R15 ;  /* 0x000000010a0f7824 */ /* 0x040fe200078e020f */
[----:B------:R-:W-:Y:S01]  /*8850*/  ULDC.64 UR8, c[0x0][0x750] ;  /* 0x0001d40000087ab9 */ /* 0x000fe20000000a00 */
[C---:B------:R-:W-:Y:S01]  /*8860*/  ISETP.GE.U32.AND P2, PT, R10.reuse, 0x11, PT ;  /* 0x000000110a00780c */ /* 0x040fe20003f46070 */
[----:B------:R-:W-:Y:S01]  /*8870*/  BSSY B1, `(.L_x_167) ;  /* 0x000006b000017945 */ /* 0x000fe20003800000 */
[----:B------:R-:W-:Y:S01]  /*8880*/  IMAD.MOV.U32 R19, RZ, RZ, -0x1 ;  /* 0xffffffffff137424 */ /* 0x000fe200078e00ff */
[----:B------:R-:W-:Y:S01]  /*8890*/  ISETP.GT.U32.AND P0, PT, R15, 0x10, PT ;  /* 0x000000100f00780c */ /* 0x000fe20003f04070 */
[----:B------:R-:W-:Y:S01]  /*88a0*/  IMAD.MOV.U32 R18, RZ, RZ, -0x1 ;  /* 0xffffffffff127424 */ /* 0x000fe200078e00ff */
[----:B------:R-:W-:Y:S01]  /*88b0*/  PRMT R16, RZ, 0x7610, R16 ;  /* 0x00007610ff107816 */ /* 0x000fe20000000010 */
[----:B------:R-:W-:Y:S01]  /*88c0*/  IMAD.MOV.U32 R17, RZ, RZ, -0x1 ;  /* 0xffffffffff117424 */ /* 0x000fe200078e00ff */
[----:B------:R-:W-:-:S03]  /*88d0*/  ISETP.LT.U32.AND P0, PT, R10, 0x11, P0 ;  /* 0x000000110a00780c */ /* 0x000fc60000701070 */
[----:B------:R-:W0:Y:S01]  /*88e0*/  @P1 S2R R7, SR_CgaCtaId ;  /* 0x0000000000071919 */ /* 0x000e220000008800 */
[----:B------:R-:W-:-:S04]  /*88f0*/  @P1 MOV R6, 0x400 ;  /* 0x0000040000061802 */ /* 0x000fc80000000f00 */
[----:B0-----:R-:W-:Y:S01]  /*8900*/  @P1 LEA R8, R7, R6, 0x18 ;  /* 0x0000000607081211 */ /* 0x001fe200078ec0ff */
[----:B------:R-:W-:Y:S01]  /*8910*/  IMAD.WIDE.U32 R6, R15, -0xf0f0f0f, RZ ;  /* 0xf0f0f0f10f067825 */ /* 0x000fe200078e00ff */
[----:B------:R-:W-:Y:S02]  /*8920*/  SEL R6, RZ, 0x1, !P0 ;  /* 0x00000001ff067807 */ /* 0x000fe40004000000 */
[----:B------:R0:W-:Y:S01]  /*8930*/  @P1 SYNCS.ARRIVE.TRANS64.A1T0 RZ, [R8+URZ+0x128], RZ ;  /* 0x000128ff08ff19a7 */ /* 0x0001e2000810003f */
[----:B------:R-:W-:Y:S02]  /*8940*/  IADD3 R2, P1, R2, UR32, RZ ;  /* 0x0000002002027c10 */ /* 0x000fe4000ff3e0ff */
[----:B------:R-:W-:Y:S02]  /*8950*/  LOP3.LUT R5, R5, R6, RZ, 0x3c, !PT ;  /* 0x0000000605057212 */ /* 0x000fe400078e3cff */
[----:B------:R-:W-:Y:S02]  /*8960*/  IADD3.X R3, R3, UR7, RZ, P1, !PT ;  /* 0x0000000703037c10 */ /* 0x000fe40008ffe4ff */
[----:B------:R-:W-:-:S02]  /*8970*/  ISETP.GE.U32.AND P0, PT, R2, UR8, PT ;  /* 0x0000000802007c0c */ /* 0x000fc4000bf06070 */
[----:B0-----:R-:W-:Y:S02]  /*8980*/  SHF.R.U32.HI R8, RZ, 0x4, R7 ;  /* 0x00000004ff087819 */ /* 0x001fe40000011607 */
[----:B------:R-:W-:Y:S02]  /*8990*/  ISETP.GE.U32.AND.EX P0, PT, R3, UR9, PT, P0 ;  /* 0x0000000903007c0c */ /* 0x000fe4000bf06100 */
[----:B------:R-:W-:Y:S01]  /*89a0*/  @P2 LOP3.LUT R5, R5, 0x1, R8, 0x78, !PT ;  /* 0x0000000105052812 */ /* 0x000fe200078e7808 */
[----:B------:R-:W-:Y:S01]  /*89b0*/  IMAD R15, R8, -0x11, R15 ;  /* 0xffffffef080f7824 */ /* 0x000fe200078e020f */
[----:B------:R-:W-:-:S09]  /*89c0*/  PRMT R6, RZ, 0x7610, R6 ;  /* 0x00007610ff067816 */ /* 0x000fd20000000006 */
[----:B------:R-:W-:Y:S05]  /*89d0*/  @P0 BRA `(.L_x_168) ;  /* 0x0000000400500947 */ /* 0x000fea0003800000 */
[----:B------:R-:W0:Y:S01]  /*89e0*/  S2R R18, SR_CTAID.X ;  /* 0x0000000000127919 */ /* 0x000e220000002500 */
[----:B------:R-:W-:Y:S01]  /*89f0*/  ULDC.64 UR8, c[0x0][0x728] ;  /* 0x0001ca0000087ab9 */ /* 0x000fe20000000a00 */
[----:B------:R-:W-:Y:S01]  /*8a00*/  ULDC UR11, c[0x0][0x730] ;  /* 0x0001cc00000b7ab9 */ /* 0x000fe20000000800 */
[----:B------:R-:W-:Y:S01]  /*8a10*/  ISETP.NE.U32.AND P0, PT, RZ, UR8, PT ;  /* 0x00000008ff007c0c */ /* 0x000fe2000bf05070 */
[----:B------:R-:W1:Y:S01]  /*8a20*/  S2R R19, SR_CTAID.Y ;  /* 0x0000000000137919 */ /* 0x000e620000002600 */
[----:B------:R-:W-:Y:S01]  /*8a30*/  ULDC UR12, c[0x0][0x150] ;  /* 0x00005400000c7ab9 */ /* 0x000fe20000000800 */
[----:B------:R-:W-:Y:S01]  /*8a40*/  IMAD.MOV.U32 R6, RZ, RZ, R2 ;  /* 0x000000ffff067224 */ /* 0x000fe200078e0002 */
[----:B------:R-:W-:Y:S01]  /*8a50*/  ISETP.NE.AND.EX P0, PT, RZ, UR9, PT, P0 ;  /* 0x00000009ff007c0c */ /* 0x000fe2000bf05300 */
[----:B------:R-:W-:Y:S01]  /*8a60*/  IMAD.MOV.U32 R7, RZ, RZ, R3 ;  /* 0x000000ffff077224 */ /* 0x000fe200078e0003 */
[----:B0-----:R-:W-:-:S11]  /*8a70*/  I2FP.F32.U32 R20, R18 ;  /* 0x0000001200147245 */ /* 0x001fd60000201000 */
[----:B------:R-:W-:Y:S05]  /*8a80*/  @!P0 BRA `(.L_x_169) ;  /* 0x0000000000288947 */ /* 0x000fea0003800000 */
[----:B------:R-:W-:Y:S02]  /*8a90*/  ULDC UR10, c[0x0][0x734] ;  /* 0x0001cd00000a7ab9 */ /* 0x000fe40000000800 */
[----:B------:R-:W-:-:S05]  /*8aa0*/  IADD3 R7, P0, R2, UR10, RZ ;  /* 0x0000000a02077c10 */ /* 0x000fca000ff1e0ff */
[----:B------:R-:W-:-:S04]  /*8ab0*/  IMAD.X R17, RZ, RZ, R3, P0 ;  /* 0x000000ffff117224 */ /* 0x000fc800000e0603 */
[----:B------:R-:W-:-:S04]  /*8ac0*/  IMAD.WIDE.U32 R8, R17, UR8, RZ ;  /* 0x0000000811087c25 */ /* 0x000fc8000f8e00ff */
[----:B------:R-:W-:-:S04]  /*8ad0*/  IMAD.WIDE.U32 R8, P0, R7, UR9, R8 ;  /* 0x0000000907087c25 */ /* 0x000fc8000f800008 */
[----:B------:R-:W-:-:S04]  /*8ae0*/  IMAD.WIDE.U32 R6, R7, UR8, RZ ;  /* 0x0000000807067c25 */ /* 0x000fc8000f8e00ff */
[----:B------:R-:W-:Y:S01]  /*8af0*/  IMAD.MOV.U32 R6, RZ, RZ, R9 ;  /* 0x000000ffff067224 */ /* 0x000fe200078e0009 */
[----:B------:R-:W-:Y:S01]  /*8b00*/  IADD3 RZ, P1, R7, R8, RZ ;  /* 0x0000000807ff7210 */ /* 0x000fe20007f3e0ff */
[----:B------:R-:W-:-:S04]  /*8b10*/  IMAD.X R7, RZ, RZ, RZ, P0 ;  /* 0x000000ffff077224 */ /* 0x000fc800000e06ff */
[----:B------:R-:W-:-:S08]  /*8b20*/  IMAD.WIDE.U32.X R6, R17, UR9, R6, P1 ;  /* 0x0000000911067c25 */ /* 0x000fd000088e0406 */
.L_x_169:
[--C-:B------:R-:W-:Y:S01]  /*8b30*/  SHF.R.U64 R17, R6, UR11, R7.reuse ;  /* 0x0000000b06117c19 */ /* 0x100fe20008001207 */
[----:B------:R-:W-:Y:S01]  /*8b40*/  FMUL R20, R20, UR12 ;  /* 0x0000000c14147c20 */ /* 0x000fe20008400000 */
[----:B------:R-:W0:Y:S01]  /*8b50*/  LDC R21, c[0x0][0x144] ;  /* 0x00005100ff157b82 */ /* 0x000e220000000800 */
[----:B-1----:R-:W-:Y:S01]  /*8b60*/  I2FP.F32.U32 R8, R19 ;  /* 0x0000001300087245 */ /* 0x002fe20000201000 */
[----:B------:R-:W-:Y:S01]  /*8b70*/  ULDC UR10, c[0x0][0x154] ;  /* 0x00005500000a7ab9 */ /* 0x000fe20000000800 */
[----:B------:R-:W-:Y:S01]  /*8b80*/  SHF.R.U32.HI R6, RZ, UR11, R7 ;  /* 0x0000000bff067c19 */ /* 0x000fe20008011607 */
[----:B------:R-:W-:Y:S01]  /*8b90*/  ULDC.64 UR8, c[0x0][0x720] ;  /* 0x0001c80000087ab9 */ /* 0x000fe20000000a00 */
[----:B------:R-:W-:Y:S01]  /*8ba0*/  IADD3 R7, P0, RZ, -R17, RZ ;  /* 0x80000011ff077210 */ /* 0x000fe20007f1e0ff */
[----:B------:R-:W1:Y:S01]  /*8bb0*/  F2I.U32.TRUNC.NTZ R20, R20 ;  /* 0x0000001400147305 */ /* 0x000e62000020f000 */
[----:B------:R-:W-:Y:S01]  /*8bc0*/  FMUL R8, R8, UR10 ;  /* 0x0000000a08087c20 */ /* 0x000fe20008400000 */
[----:B------:R-:W2:Y:S01]  /*8bd0*/  LDC R22, c[0x0][0x148] ;  /* 0x00005200ff167b82 */ /* 0x000ea20000000800 */
[----:B------:R-:W-:Y:S01]  /*8be0*/  ULDC.64 UR10, c[0x0][0x740] ;  /* 0x0001d000000a7ab9 */ /* 0x000fe20000000a00 */
[----:B------:R-:W-:Y:S01]  /*8bf0*/  IMAD.X R6, RZ, RZ, ~R6, P0 ;  /* 0x000000ffff067224 */ /* 0x000fe200000e0e06 */
[----:B------:R-:W-:-:S03]  /*8c00*/  ISETP.NE.U32.AND P0, PT, RZ, UR10, PT ;  /* 0x0000000aff007c0c */ /* 0x000fc6000bf05070 */
[----:B------:R-:W-:Y:S01]  /*8c10*/  IMAD R6, R6, UR8, RZ ;  /* 0x0000000806067c24 */ /* 0x000fe2000f8e02ff */
[----:B------:R-:W3:Y:S01]  /*8c20*/  F2I.U32.TRUNC.NTZ R8, R8 ;  /* 0x0000000800087305 */ /* 0x000ee2000020f000 */
[----:B------:R-:W-:Y:S02]  /*8c30*/  ISETP.NE.AND.EX P0, PT, RZ, UR11, PT, P0 ;  /* 0x0000000bff007c0c */ /* 0x000fe4000bf05300 */
[C---:B------:R-:W-:Y:S02]  /*8c40*/  IMAD R9, R7.reuse, UR9, R6 ;  /* 0x0000000907097c24 */ /* 0x040fe4000f8e0206 */
[----:B------:R-:W-:Y:S01]  /*8c50*/  IMAD.WIDE.U32 R6, R7, UR8, R2 ;  /* 0x0000000807067c25 */ /* 0x000fe2000f8e0002 */
[----:B------:R-:W-:-:S03]  /*8c60*/  ULDC UR8, c[0x0][0x718] ;  /* 0x0001c60000087ab9 */ /* 0x000fc60000000800 */
[----:B-1----:R-:W-:Y:S02]  /*8c70*/  IMAD.MOV R20, RZ, RZ, -R20 ;  /* 0x000000ffff147224 */ /* 0x002fe400078e0a14 */
[----:B------:R-:W-:Y:S02]  /*8c80*/  IMAD.IADD R7, R7, 0x1, R9 ;  /* 0x0000000107077824 */ /* 0x000fe400078e0209 */
[----:B0-----:R-:W-:-:S03]  /*8c90*/  IMAD R18, R21, R20, R18 ;  /* 0x0000001415127224 */ /* 0x001fc600078e0212 */
[--C-:B------:R-:W-:Y:S01]  /*8ca0*/  SHF.R.U64 R20, R6, UR8, R7.reuse ;  /* 0x0000000806147c19 */ /* 0x100fe20008001207 */
[----:B---3--:R-:W-:Y:S01]  /*8cb0*/  IMAD.MOV R6, RZ, RZ, -R8 ;  /* 0x000000ffff067224 */ /* 0x008fe200078e0a08 */
[----:B------:R-:W-:Y:S01]  /*8cc0*/  SHF.R.U32.HI R7, RZ, UR8, R7 ;  /* 0x00000008ff077c19 */ /* 0x000fe20008011607 */
[----:B------:R-:W-:Y:S02]  /*8cd0*/  ULDC UR8, c[0x0][0x708] ;  /* 0x0001c20000087ab9 */ /* 0x000fe40000000800 */
[----:B--2---:R-:W-:Y:S01]  /*8ce0*/  @P3 IMAD R18, R22, R6, R19 ;  /* 0x0000000616123224 */ /* 0x004fe200078e0213 */
[--C-:B------:R-:W-:Y:S02]  /*8cf0*/  SHF.R.U64 R22, R20, UR8, R7.reuse ;  /* 0x0000000814167c19 */ /* 0x100fe40008001207 */
[----:B------:R-:W-:Y:S01]  /*8d00*/  SHF.R.U32.HI R7, RZ, UR8, R7 ;  /* 0x00000008ff077c19 */ /* 0x000fe20008011607 */
[----:B------:R-:W-:-:S03]  /*8d10*/  ULDC UR8, c[0x0][0x758] ;  /* 0x0001d60000087ab9 */ /* 0x000fc60000000800 */
[--C-:B------:R-:W-:Y:S02]  /*8d20*/  SHF.R.U64 R19, R22, UR8, R7.reuse ;  /* 0x0000000816137c19 */ /* 0x100fe40008001207 */
[----:B------:R-:W-:-:S03]  /*8d30*/  SHF.R.U32.HI R21, RZ, UR8, R7 ;  /* 0x00000008ff157c19 */ /* 0x000fc60008011607 */
[----:B------:R-:W-:Y:S02]  /*8d40*/  IMAD.MOV.U32 R8, RZ, RZ, R19 ;  /* 0x000000ffff087224 */ /* 0x000fe400078e0013 */
[----:B------:R-:W-:Y:S01]  /*8d50*/  IMAD.MOV.U32 R7, RZ, RZ, R21 ;  /* 0x000000ffff077224 */ /* 0x000fe200078e0015 */
[----:B------:R-:W-:Y:S06]  /*8d60*/  @!P0 BRA `(.L_x_170) ;  /* 0x00000000002c8947 */ /* 0x000fec0003800000 */
        /* <DEDUP_REMOVED lines=9> */
[----:B------:R-:W-:-:S04]  /*8e00*/  IMAD.WIDE.U32.X R6, R21, UR11, R6, P1 ;  /* 0x0000000b15067c25 */ /* 0x000fc800088e0406 */
[----:B------:R-:W-:-:S07]  /*8e10*/  IMAD.MOV.U32 R8, RZ, RZ, R6 ;  /* 0x000000ffff087224 */ /* 0x000fce00078e0006 */
.L_x_170:
[----:B------:R-:W-:Y:S01]  /*8e20*/  ULDC UR8, c[0x0][0x748] ;  /* 0x0001d20000087ab9 */ /* 0x000fe20000000800 */
[----:B------:R-:W-:Y:S01]  /*8e30*/  LOP3.LUT R6, R22, UR6, RZ, 0xc0, !PT ;  /* 0x0000000616067c12 */ /* 0x000fe2000f8ec0ff */
[----:B------:R-:W-:Y:S01]  /*8e40*/  ULDC UR9, c[0x0][0x710] ;  /* 0x0001c40000097ab9 */ /* 0x000fe20000000800 */
[----:B------:R-:W-:Y:S01]  /*8e50*/  SHF.R.U64 R7, R8, UR8, R7 ;  /* 0x0000000808077c19 */ /* 0x000fe20008001207 */
[----:B------:R-:W-:Y:S01]  /*8e60*/  ULDC UR8, c[0x0][0x738] ;  /* 0x0001ce0000087ab9 */ /* 0x000fe20000000800 */
[----:B------:R-:W-:-:S03]  /*8e70*/  LOP3.LUT R9, R20, UR4, RZ, 0xc0, !PT ;  /* 0x0000000414097c12 */ /* 0x000fc6000f8ec0ff */
[----:B------:R-:W-:Y:S02]  /*8e80*/  IMAD.MOV R8, RZ, RZ, -R7 ;  /* 0x000000ffff087224 */ /* 0x000fe400078e0a07 */
[----:B------:R-:W-:Y:S02]  /*8e90*/  IMAD R7, R7, UR5, R6 ;  /* 0x0000000507077c24 */ /* 0x000fe4000f8e0206 */
[----:B------:R-:W-:Y:S01]  /*8ea0*/  IMAD R6, R8, UR8, R19 ;  /* 0x0000000808067c24 */ /* 0x000fe2000f8e0213 */
[----:B------:R-:W-:Y:S01]  /*8eb0*/  ULDC UR8, c[0x0][0x700] ;  /* 0x0001c00000087ab9 */ /* 0x000fe20000000800 */
[----:B------:R-:W-:Y:S02]  /*8ec0*/  IMAD R19, R7, UR9, R18 ;  /* 0x0000000907137c24 */ /* 0x000fe4000f8e0212 */
[----:B------:R-:W-:Y:S02]  /*8ed0*/  IMAD R8, R6, UR8, R9 ;  /* 0x0000000806087c24 */ /* 0x000fe4000f8e0209 */
[----:B------:R-:W-:-:S03]  /*8ee0*/  IMAD.MOV.U32 R7, RZ, RZ, 0x1 ;  /* 0x00000001ff077424 */ /* 0x000fc600078e00ff */
[----:B------:R-:W-:Y:S02]  /*8ef0*/  SEL R18, R8, R19, !P3 ;  /* 0x0000001308127207 */ /* 0x000fe40005800000 */
[----:B------:R-:W-:Y:S02]  /*8f00*/  PRMT R6, R7, 0x7610, R6 ;  /* 0x0000761007067816 */ /* 0x000fe40000000006 */
[----:B------:R-:W-:-:S07]  /*8f10*/  SEL R19, R19, R8, !P3 ;  /* 0x0000000813137207 */ /* 0x000fce0005800000 */
.L_x_168:
[----:B------:R-:W-:Y:S05]  /*8f20*/  BSYNC B1 ;  /* 0x0000000000017941 */ /* 0x000fea0003800000 */
.L_x_167:
[----:B------:R-:W-:-:S13]  /*8f30*/  LOP3.LUT P0, RZ, R6, 0xff, RZ, 0xc0, !PT ;  /* 0x000000ff06ff7812 */ /* 0x000fda000780c0ff */
[----:B------:R-:W-:Y:S05]  /*8f40*/  @P0 BRA `(.L_x_171) ;  /* 0xfffffff400100947 */ /* 0x000fea000383ffff */
[----:B------:R-:W-:Y:S05]  /*8f50*/  BSYNC B0 ;  /* 0x0000000000007941 */ /* 0x000fea0003800000 */
.L_x_160:
[----:B------:R-:W-:-:S03]  /*8f60*/  UMOV UR8, 0xffffffff ;  /* 0xffffffff00087882 */ /* 0x000fc60000000000 */
[----:B------:R-:W-:Y:S05]  /*8f70*/  BRA.DIV UR8, `(.L_x_172) ;  /* 0x0000000a08d87947 */ /* 0x000fea000b800000 */
[----:B------:R-:W-:-:S13]  /*8f80*/  ELECT P0, URZ, PT ;  /* 0x00000000003f782f */ /* 0x000fda0003800000 */
.L_x_199:
[----:B------:R-:W-:Y:S04]  /*8f90*/  BSSY B0, `(.L_x_173) ;  /* 0x00000a0000007945 */ /* 0x000fe80003800000 */
[----:B------:R-:W-:Y:S05]  /*8fa0*/  @!P0 BRA `(.L_x_174) ;  /* 0x0000000800788947 */ /* 0x000fea0003800000 */
[----:B------:R-:W-:-:S04]  /*8fb0*/  LOP3.LUT R4, R4, 0x2, RZ, 0xfc, !PT ;  /* 0x0000000204047812 */ /* 0x000fc800078efcff */
[----:B------:R-:W-:-:S13]  /*8fc0*/  ISETP.NE.AND P0, PT, R4, 0x3, PT ;  /* 0x000000030400780c */ /* 0x000fda0003f05270 */
[----:B------:R-:W-:Y:S05]  /*8fd0*/  @!P0 BRA `(.L_x_175) ;  /* 0x0000000000048947 */ /* 0x000fea0003800000 */
[----:B------:R-:W-:Y:S01]  /*8fe0*/  BPT.TRAP 0x1 ;  /* 0x000000040000795c */ /* 0x000fe20000300000 */
.L_x_175:
[----:B------:R-:W0:Y:S01]  /*8ff0*/  S2R R3, SR_CgaCtaId ;  /* 0x0000000000037919 */ /* 0x000e220000008800 */
[----:B------:R-:W-:-:S04]  /*9000*/  MOV R0, 0x400 ;  /* 0x0000040000007802 */ /* 0x000fc80000000f00 */
[----:B0-----:R-:W-:Y:S02]  /*9010*/  LEA R0, R3, R0, 0x18 ;  /* 0x0000000003007211 */ /* 0x001fe400078ec0ff */
[----:B------:R-:W-:-:S03]  /*9020*/  SHF.L.U32 R3, R5, 0x1f, RZ ;  /* 0x0000001f05037819 */ /* 0x000fc600000006ff */
[----:B------:R-:W-:-:S04]  /*9030*/  VIADD R0, R0, 0x88 ;  /* 0x0000008800007836 */ /* 0x000fc80000000000 */
[C---:B------:R-:W-:Y:S02]  /*9040*/  IMAD R6, R15.reuse, 0x8, R0 ;  /* 0x000000080f067824 */ /* 0x040fe400078e0200 */
[----:B------:R-:W-:Y:S02]  /*9050*/  VIADD R15, R15, 0x1 ;  /* 0x000000010f0f7836 */ /* 0x000fe40000000000 */
[----:B------:R-:W0:Y:S03]  /*9060*/  SYNCS.PHASECHK.TRANS64.TRYWAIT P0, [R6+URZ], R3 ;  /* 0x00000003060075a7 */ /* 0x000e26000800017f */
[----:B------:R-:W-:-:S04]  /*9070*/  ISETP.NE.AND P1, PT, R15, 0x11, PT ;  /* 0x000000110f00780c */ /* 0x000fc80003f25270 */
[----:B------:R-:W-:Y:S02]  /*9080*/  SEL R2, RZ, 0x1, P1 ;  /* 0x00000001ff027807 */ /* 0x000fe40000800000 */
[----:B------:R-:W-:Y:S02]  /*9090*/  SEL R15, R15, RZ, P1 ;  /* 0x000000ff0f0f7207 */ /* 0x000fe40000800000 */
[----:B------:R-:W-:-:S03]  /*90a0*/  LOP3.LUT R8, R5, R2, RZ, 0x3c, !PT ;  /* 0x0000000205087212 */ /* 0x000fc600078e3cff */
[----:B------:R-:W-:Y:S01]  /*90b0*/  IMAD R7, R15, 0x8, R0 ;  /* 0x000000080f077824 */ /* 0x000fe200078e0200 */
[----:B------:R-:W-:Y:S01]  /*90c0*/  SHF.L.U32 R4, R8, 0x1f, RZ ;  /* 0x0000001f08047819 */ /* 0x000fe200000006ff */
[----:B0-----:R-:W-:Y:S06]  /*90d0*/  @!P0 BRA `(.L_x_176) ;  /* 0x0000000800a08947 */ /* 0x001fec0003800000 */
.L_x_200:
[----:B------:R-:W1:Y:S01]  /*90e0*/  SYNCS.PHASECHK.TRANS64.TRYWAIT P0, [R7+URZ], R4 ;  /* 0x00000004070075a7 */ /* 0x000e62000800017f */
[----:B------:R-:W-:-:S05]  /*90f0*/  VIADD R2, R15, 0x1 ;  /* 0x000000010f027836 */ /* 0x000fca0000000000 */
[----:B------:R-:W-:-:S04]  /*9100*/  ISETP.NE.AND P1, PT, R2, 0x11, PT ;  /* 0x000000110200780c */ /* 0x000fc80003f25270 */
[----:B0-----:R-:W-:Y:S02]  /*9110*/  SEL R3, RZ, 0x1, P1 ;  /* 0x00000001ff037807 */ /* 0x001fe40000800000 */
[----:B------:R-:W-:Y:S02]  /*9120*/  SEL R9, R2, RZ, P1 ;  /* 0x000000ff02097207 */ /* 0x000fe40000800000 */
[----:B------:R-:W-:-:S03]  /*9130*/  LOP3.LUT R8, R8, R3, RZ, 0x3c, !PT ;  /* 0x0000000308087212 */ /* 0x000fc600078e3cff */
[----:B------:R-:W-:Y:S01]  /*9140*/  IMAD R6, R9, 0x8, R0 ;  /* 0x0000000809067824 */ /* 0x000fe200078e0200 */
[----:B------:R-:W-:Y:S01]  /*9150*/  SHF.L.U32 R5, R8, 0x1f, RZ ;  /* 0x0000001f08057819 */ /* 0x000fe200000006ff */
[----:B-1----:R-:W-:Y:S06]  /*9160*/  @!P0 BRA `(.L_x_177) ;  /* 0x0000000800908947 */ /* 0x002fec0003800000 */
.L_x_201:
[----:B------:R-:W1:Y:S01]  /*9170*/  SYNCS.PHASECHK.TRANS64.TRYWAIT P0, [R6+URZ], R5 ;  /* 0x00000005060075a7 */ /* 0x000e62000800017f */
[----:B------:R-:W-:-:S05]  /*9180*/  VIADD R2, R9, 0x1 ;  /* 0x0000000109027836 */ /* 0x000fca0000000000 */
[----:B------:R-:W-:-:S04]  /*9190*/  ISETP.NE.AND P1, PT, R2, 0x11, PT ;  /* 0x000000110200780c */ /* 0x000fc80003f25270 */
[----:B------:R-:W-:Y:S02]  /*91a0*/  SEL R3, RZ, 0x1, P1 ;  /* 0x00000001ff037807 */ /* 0x000fe40000800000 */
[----:B0-----:R-:W-:Y:S02]  /*91b0*/  SEL R7, R2, RZ, P1 ;  /* 0x000000ff02077207 */ /* 0x001fe40000800000 */
[----:B------:R-:W-:-:S03]  /*91c0*/  LOP3.LUT R8, R8, R3, RZ, 0x3c, !PT ;  /* 0x0000000308087212 */ /* 0x000fc600078e3cff */
[----:B------:R-:W-:Y:S01]  /*91d0*/  IMAD R9, R7, 0x8, R0 ;  /* 0x0000000807097824 */ /* 0x000fe200078e0200 */
[----:B------:R-:W-:Y:S01]  /*91e0*/  SHF.L.U32 R4, R8, 0x1f, RZ ;  /* 0x0000001f08047819 */ /* 0x000fe200000006ff */
[----:B-1----:R-:W-:Y:S06]  /*91f0*/  @!P0 BRA `(.L_x_178) ;  /* 0x0000000800808947 */ /* 0x002fec0003800000 */
.L_x_202:
[----:B------:R-:W1:Y:S01]  /*9200*/  SYNCS.PHASECHK.TRANS64.TRYWAIT P0, [R9+URZ], R4 ;  /* 0x00000004090075a7 */ /* 0x000e62000800017f */
[----:B------:R-:W-:-:S05]  /*9210*/  VIADD R2, R7, 0x1 ;  /* 0x0000000107027836 */ /* 0x000fca0000000000 */
[----:B------:R-:W-:-:S04]  /*9220*/  ISETP.NE.AND P1, PT, R2, 0x11, PT ;  /* 0x000000110200780c */ /* 0x000fc80003f25270 */
[----:B------:R-:W-:Y:S02]  /*9230*/  SEL R3, RZ, 0x1, P1 ;  /* 0x00000001ff037807 */ /* 0x000fe40000800000 */
[----:B------:R-:W-:Y:S02]  /*9240*/  SEL R7, R2, RZ, P1 ;  /* 0x000000ff02077207 */ /* 0x000fe40000800000 */
[----:B------:R-:W-:-:S03]  /*9250*/  LOP3.LUT R8, R8, R3, RZ, 0x3c, !PT ;  /* 0x0000000308087212 */ /* 0x000fc600078e3cff */
[----:B0-----:R-:W-:Y:S01]  /*9260*/  IMAD R6, R7, 0x8, R0 ;  /* 0x0000000807067824 */ /* 0x001fe200078e0200 */
[----:B------:R-:W-:Y:S01]  /*9270*/  SHF.L.U32 R5, R8, 0x1f, RZ ;  /* 0x0000001f08057819 */ /* 0x000fe200000006ff */
[----:B-1----:R-:W-:Y:S06]  /*9280*/  @!P0 BRA `(.L_x_179) ;  /* 0x0000000800708947 */ /* 0x002fec0003800000 */
.L_x_203:
        /* <DEDUP_REMOVED lines=9> */
.L_x_204:
        /* <DEDUP_REMOVED lines=9> */
.L_x_205:
        /* <DEDUP_REMOVED lines=9> */
.L_x_206:
        /* <DEDUP_REMOVED lines=9> */
.L_x_207:
        /* <DEDUP_REMOVED lines=9> */
.L_x_208:
        /* <DEDUP_REMOVED lines=9> */
.L_x_209:
        /* <DEDUP_REMOVED lines=9> */
.L_x_210:
        /* <DEDUP_REMOVED lines=9> */
.L_x_211:
        /* <DEDUP_REMOVED lines=9> */
.L_x_212:
[----:B------:R-:W1:Y:S01]  /*97a0*/  SYNCS.PHASECHK.TRANS64.TRYWAIT P0, [R9+URZ], R4 ;  /* 0x00000004090075a7 */ /* 0x000e62000800017f */
[----:B------:R-:W-:-:S05]  /*97b0*/  VIADD R2, R7, 0x1 ;  /* 0x0000000107027836 */ /* 0x000fca0000000000 */
[----:B------:R-:W-:-:S04]  /*97c0*/  ISETP.NE.AND P1, PT, R2, 0x11, PT ;  /* 0x000000110200780c */ /* 0x000fc80003f25270 */
[----:B------:R-:W-:Y:S02]  /*97d0*/  SEL R3, RZ, 0x1, P1 ;  /* 0x00000001ff037807 */ /* 0x000fe40000800000 */
[----:B------:R-:W-:Y:S02]  /*97e0*/  SEL R7, R2, RZ, P1 ;  /* 0x000000ff02077207 */ /* 0x000fe40000800000 */
[----:B------:R-:W-:-:S03]  /*97f0*/  LOP3.LUT R8, R8, R3, RZ, 0x3c, !PT ;  /* 0x0000000308087212 */ /* 0x000fc600078e3cff */
[----:B------:R-:W-:Y:S01]  /*9800*/  IMAD R10, R7, 0x8, R0 ;  /* 0x00000008070a7824 */ /* 0x000fe200078e0200 */
[----:B0-----:R-:W-:Y:S01]  /*9810*/  SHF.L.U32 R5, R8, 0x1f, RZ ;  /* 0x0000001f08057819 */ /* 0x001fe200000006ff */
[----:B-1----:R-:W-:Y:S06]  /*9820*/  @!P0 BRA `(.L_x_189) ;  /* 0x0000000400d08947 */ /* 0x002fec0003800000 */
.L_x_213:
[----:B------:R-:W1:Y:S01]  /*9830*/  SYNCS.PHASECHK.TRANS64.TRYWAIT P0, [R10+URZ], R5 ;  /* 0x000000050a0075a7 */ /* 0x000e62000800017f */
[----:B------:R-:W-:-:S05]  /*9840*/  VIADD R2, R7, 0x1 ;  /* 0x0000000107027836 */ /* 0x000fca0000000000 */
[----:B------:R-:W-:-:S04]  /*9850*/  ISETP.NE.AND P1, PT, R2, 0x11, PT ;  /* 0x000000110200780c */ /* 0x000fc80003f25270 */
[----:B------:R-:W-:Y:S02]  /*9860*/  SEL R3, RZ, 0x1, P1 ;  /* 0x00000001ff037807 */ /* 0x000fe40000800000 */
[----:B------:R-:W-:Y:S02]  /*9870*/  SEL R7, R2, RZ, P1 ;  /* 0x000000ff02077207 */ /* 0x000fe40000800000 */
[----:B0-----:R-:W-:-:S03]  /*9880*/  LOP3.LUT R9, R8, R3, RZ, 0x3c, !PT ;  /* 0x0000000308097212 */ /* 0x001fc600078e3cff */
[----:B------:R-:W-:Y:S01]  /*9890*/  IMAD R11, R7, 0x8, R0 ;  /* 0x00000008070b7824 */ /* 0x000fe200078e0200 */
[----:B------:R-:W-:Y:S01]  /*98a0*/  SHF.L.U32 R6, R9, 0x1f, RZ ;  /* 0x0000001f09067819 */ /* 0x000fe200000006ff */
[----:B-1----:R-:W-:Y:S06]  /*98b0*/  @!P0 BRA `(.L_x_190) ;  /* 0x0000000400c08947 */ /* 0x002fec0003800000 */
.L_x_214:
[----:B------:R-:W1:Y:S01]  /*98c0*/  SYNCS.PHASECHK.TRANS64.TRYWAIT P0, [R11+URZ], R6 ;  /* 0x000000060b0075a7 */ /* 0x000e62000800017f */
[----:B------:R-:W-:-:S05]  /*98d0*/  VIADD R2, R7, 0x1 ;  /* 0x0000000107027836 */ /* 0x000fca0000000000 */
[----:B------:R-:W-:-:S04]  /*98e0*/  ISETP.NE.AND P1, PT, R2, 0x11, PT ;  /* 0x000000110200780c */ /* 0x000fc80003f25270 */
[----:B------:R-:W-:Y:S02]  /*98f0*/  SEL R4, RZ, 0x1, P1 ;  /* 0x00000001ff047807 */ /* 0x000fe40000800000 */
[----:B------:R-:W-:Y:S02]  /*9900*/  SEL R3, R2, RZ, P1 ;  /* 0x000000ff02037207 */ /* 0x000fe40000800000 */
[----:B------:R-:W-:Y:S01]  /*9910*/  LOP3.LUT R4, R9, R4, RZ, 0x3c, !PT ;  /* 0x0000000409047212 */ /* 0x000fe200078e3cff */
[----:B-1----:R-:W-:Y:S06]  /*9920*/  @!P0 BRA `(.L_x_191) ;  /* 0x0000000400b88947 */ /* 0x002fec0003800000 */
.L_x_215:
[----:B------:R-:W-:Y:S01]  /*9930*/  IMAD R3, R3, 0x8, R0 ;  /* 0x0000000803037824 */ /* 0x000fe200078e0200 */
[----:B------:R-:W-:-:S07]  /*9940*/  SHF.L.U32 R0, R4, 0x1f, RZ ;  /* 0x0000001f04007819 */ /* 0x000fce00000006ff */
.L_x_192:
[----:B--2---:R2:W3:Y:S02]  /*9950*/  SYNCS.PHASECHK.TRANS64.TRYWAIT P0, [R3+URZ], R0 ;  /* 0x00000000030075a7 */ /* 0x0044e4000800017f */
[----:B---3--:R-:W-:Y:S05]  /*9960*/  @!P0 NANOSLEEP.SYNCS 0x989680 ;  /* 0x009896800000895d */ /* 0x008fea0003900000 */
[----:B------:R-:W3:Y:S02]  /*9970*/  @!P0 SYNCS.PHASECHK.TRANS64 P0, [R3+URZ], R0 ;  /* 0x00000000030085a7 */ /* 0x000ee4000800007f */
[----:B---3--:R-:W-:Y:S05]  /*9980*/  @!P0 BRA `(.L_x_192) ;  /* 0xfffffffc00f08947 */ /* 0x008fea000383ffff */
.L_x_174:
[----:B------:R-:W-:Y:S05]  /*9990*/  BSYNC B0 ;  /* 0x0000000000007941 */ /* 0x000fea0003800000 */
.L_x_173:
[----:B------:R-:W-:Y:S05]  /*99a0*/  EXIT ;  /* 0x000000000000794d */ /* 0x000fea0003800000 */
.L_x_22:
[----:B-1----:R-:W-:-:S04]  /*99b0*/  IMAD.U32 R204, RZ, RZ, UR11 ;  /* 0x0000000bffcc7e24 */ /* 0x002fc8000f8e00ff */
[----:B------:R1:W3:Y:S03]  /*99c0*/  SYNCS.PHASECHK.TRANS64.TRYWAIT P0, [R204+URZ], R17 ;  /* 0x00000011cc0075a7 */ /* 0x0002e6000800017f */
[----:B---3--:R-:W-:Y:S05]  /*99d0*/  @!P0 NANOSLEEP.SYNCS 0x989680 ;  /* 0x009896800000895d */ /* 0x008fea0003900000 */
[----:B------:R-:W3:Y:S02]  /*99e0*/  @!P0 SYNCS.PHASECHK.TRANS64 P0, [R204+URZ], R17 ;  /* 0x00000011cc0085a7 */ /* 0x000ee4000800007f */
[----:B---3--:R-:W-:Y:S05]  /*99f0*/  @!P0 BRA `(.L_x_22) ;  /* 0xfffffffc00ec8947 */ /* 0x008fea000383ffff */
[----:B------:R-:W-:Y:S05]  /*9a00*/  BRA `(.L_x_21) ;  /* 0xffffff8000ac7947 */ /* 0x000fea000383ffff */
.L_x_161:
[----:B------:R-:W-:Y:S01]  /*9a10*/  BSSY B1, `(.L_x_193) ;  /* 0x0000006000017945 */ /* 0x000fe20003800000 */
[----:B------:R-:W-:-:S07]  /*9a20*/  IMAD.MOV.U32 R6, RZ, RZ, -0x1 ;  /* 0xffffffffff067424 */ /* 0x000fce00078e00ff */
[----:B------:R-:W-:Y:S05]  /*9a30*/  WARPSYNC.COLLECTIVE R6, `(.L_x_194) ;  /* 0x00000000060c7348 */ /* 0x000fea0003c00000 */
[----:B------:R-:W-:Y:S02]  /*9a40*/  ELECT P0, UR62, PT ;  /* 0x00000000003e782f */ /* 0x000fe40003800000 */
[----:B------:R-:W-:Y:S01]  /*9a50*/  MOV R6, UR62 ;  /* 0x0000003e00067c02 */ /* 0x000fe20008000f00 */
[----:B------:R-:W-:Y:S10]  /*9a60*/  ENDCOLLECTIVE ;  /* 0x000000000000791b */ /* 0x000ff40003800000 */
.L_x_194:
[----:B------:R-:W-:Y:S05]  /*9a70*/  BSYNC B1 ;  /* 0x0000000000017941 */ /* 0x000fea0003800000 */
.L_x_193:
[----:B------:R-:W-:Y:S05]  /*9a80*/  BRA `(.L_x_195) ;  /* 0xffffffe8004c7947 */ /* 0x000fea000383ffff */
.L_x_164:
[----:B0-----:R0:W1:Y:S02]  /*9a90*/  SYNCS.PHASECHK.TRANS64.TRYWAIT P0, [R21+URZ+0x88], R8 ;  /* 0x00008808150075a7 */ /* 0x001064000800017f */
[----:B-1----:R-:W-:Y:S05]  /*9aa0*/  @!P0 NANOSLEEP.SYNCS 0x989680 ;  /* 0x009896800000895d */ /* 0x002fea0003900000 */
[----:B------:R-:W1:Y:S02]  /*9ab0*/  @!P0 SYNCS.PHASECHK.TRANS64 P0, [R21+URZ+0x88], R8 ;  /* 0x00008808150085a7 */ /* 0x000e64000800007f */
[----:B-1----:R-:W-:Y:S05]  /*9ac0*/  @!P0 BRA `(.L_x_164) ;  /* 0xfffffffc00f08947 */ /* 0x002fea000383ffff */
[----:B------:R-:W-:Y:S05]  /*9ad0*/  BRA `(.L_x_196) ;  /* 0xffffffe800887947 */ /* 0x000fea000383ffff */
.L_x_172:
[----:B------:R-:W-:Y:S01]  /*9ae0*/  BSSY B0, `(.L_x_197) ;  /* 0x0000006000007945 */ /* 0x000fe20003800000 */
[----:B------:R-:W-:-:S07]  /*9af0*/  IMAD.MOV.U32 R6, RZ, RZ, -0x1 ;  /* 0xffffffffff067424 */ /* 0x000fce00078e00ff */
[----:B------:R-:W-:Y:S05]  /*9b00*/  WARPSYNC.COLLECTIVE R6, `(.L_x_198) ;  /* 0x00000000060c7348 */ /* 0x000fea0003c00000 */
[----:B------:R-:W-:Y:S02]  /*9b10*/  ELECT P0, UR62, PT ;  /* 0x00000000003e782f */ /* 0x000fe40003800000 */
[----:B------:R-:W-:Y:S01]  /*9b20*/  MOV R6, UR62 ;  /* 0x0000003e00067c02 */ /* 0x000fe20008000f00 */
[----:B------:R-:W-:Y:S10]  /*9b30*/  ENDCOLLECTIVE ;  /* 0x000000000000791b */ /* 0x000ff40003800000 */
.L_x_198:
[----:B------:R-:W-:Y:S05]  /*9b40*/  BSYNC B0 ;  /* 0x0000000000007941 */ /* 0x000fea0003800000 */
.L_x_197:
[----:B------:R-:W-:Y:S05]  /*9b50*/  BRA `(.L_x_199) ;  /* 0xfffffff4000c7947 */ /* 0x000fea000383ffff */
.L_x_176:
[----:B0-----:R0:W1:Y:S02]  /*9b60*/  SYNCS.PHASECHK.TRANS64.TRYWAIT P0, [R6+URZ], R3 ;  /* 0x00000003060075a7 */ /* 0x001064000800017f */
[----:B-1----:R-:W-:Y:S05]  /*9b70*/  @!P0 NANOSLEEP.SYNCS 0x989680 ;  /* 0x009896800000895d */ /* 0x002fea0003900000 */
[----:B------:R-:W1:Y:S02]  /*9b80*/  @!P0 SYNCS.PHASECHK.TRANS64 P0, [R6+URZ], R3 ;  /* 0x00000003060085a7 */ /* 0x000e64000800007f */
[----:B-1----:R-:W-:Y:S05]  /*9b90*/  @!P0 BRA `(.L_x_176) ;  /* 0xfffffffc00f08947 */ /* 0x002fea000383ffff */
[----:B------:R-:W-:Y:S05]  /*9ba0*/  BRA `(.L_x_200) ;  /* 0xfffffff4004c7947 */ /* 0x000fea000383ffff */
.L_x_177:
[----:B0-----:R0:W1:Y:S02]  /*9bb0*/  SYNCS.PHASECHK.TRANS64.TRYWAIT P0, [R7+URZ], R4 ;  /* 0x00000004070075a7 */ /* 0x001064000800017f */
[----:B-1----:R-:W-:Y:S05]  /*9bc0*/  @!P0 NANOSLEEP.SYNCS 0x989680 ;  /* 0x009896800000895d */ /* 0x002fea0003900000 */
[----:B------:R-:W1:Y:S02]  /*9bd0*/  @!P0 SYNCS.PHASECHK.TRANS64 P0, [R7+URZ], R4 ;  /* 0x00000004070085a7 */ /* 0x000e64000800007f */
[----:B-1----:R-:W-:Y:S05]  /*9be0*/  @!P0 BRA `(.L_x_177) ;  /* 0xfffffffc00f08947 */ /* 0x002fea000383ffff */
[----:B------:R-:W-:Y:S05]  /*9bf0*/  BRA `(.L_x_201) ;  /* 0xfffffff4005c7947 */ /* 0x000fea000383ffff */
.L_x_178:
[----:B0-----:R0:W1:Y:S02]  /*9c00*/  SYNCS.PHASECHK.TRANS64.TRYWAIT P0, [R6+URZ], R5 ;  /* 0x00000005060075a7 */ /* 0x001064000800017f */
[----:B-1----:R-:W-:Y:S05]  /*9c10*/  @!P0 NANOSLEEP.SYNCS 0x989680 ;  /* 0x009896800000895d */ /* 0x002fea0003900000 */
[----:B------:R-:W1:Y:S02]  /*9c20*/  @!P0 SYNCS.PHASECHK.TRANS64 P0, [R6+URZ], R5 ;  /* 0x00000005060085a7 */ /* 0x000e64000800007f */
[----:B-1----:R-:W-:Y:S05]  /*9c30*/  @!P0 BRA `(.L_x_178) ;  /* 0xfffffffc00f08947 */ /* 0x002fea000383ffff */
[----:B------:R-:W-:Y:S05]  /*9c40*/  BRA `(.L_x_202) ;  /* 0xfffffff4006c7947 */ /* 0x000fea000383ffff */
.L_x_179:
[----:B0-----:R0:W1:Y:S02]  /*9c50*/  SYNCS.PHASECHK.TRANS64.TRYWAIT P0, [R9+URZ], R4 ;  /* 0x00000004090075a7 */ /* 0x001064000800017f */
[----:B-1----:R-:W-:Y:S05]  /*9c60*/  @!P0 NANOSLEEP.SYNCS 0x989680 ;  /* 0x009896800000895d */ /* 0x002fea0003900000 */
[----:B------:R-:W1:Y:S02]  /*9c70*/  @!P0 SYNCS.PHASECHK.TRANS64 P0, [R9+URZ], R4 ;  /* 0x00000004090085a7 */ /* 0x000e64000800007f */
[----:B-1----:R-:W-:Y:S05]  /*9c80*/  @!P0 BRA `(.L_x_179) ;  /* 0xfffffffc00f08947 */ /* 0x002fea000383ffff */
[----:B------:R-:W-:Y:S05]  /*9c90*/  BRA `(.L_x_203) ;  /* 0xfffffff4007c7947 */ /* 0x000fea000383ffff */
.L_x_180:
[----:B0-----:R0:W1:Y:S02]  /*9ca0*/  SYNCS.PHASECHK.TRANS64.TRYWAIT P0, [R6+URZ], R5 ;  /* 0x00000005060075a7 */ /* 0x001064000800017f */
[----:B-1----:R-:W-:Y:S05]  /*9cb0*/  @!P0 NANOSLEEP.SYNCS 0x989680 ;  /* 0x009896800000895d */ /* 0x002fea0003900000 */
[----:B------:R-:W1:Y:S02]  /*9cc0*/  @!P0 SYNCS.PHASECHK.TRANS64 P0, [R6+URZ], R5 ;  /* 0x00000005060085a7 */ /* 0x000e64000800007f */
[----:B-1----:R-:W-:Y:S05]  /*9cd0*/  @!P0 BRA `(.L_x_180) ;  /* 0xfffffffc00f08947 */ /* 0x002fea000383ffff */
[----:B------:R-:W-:Y:S05]  /*9ce0*/  BRA `(.L_x_204) ;  /* 0xfffffff4008c7947 */ /* 0x000fea000383ffff */
.L_x_181:
[----:B0-----:R0:W1:Y:S02]  /*9cf0*/  SYNCS.PHASECHK.TRANS64.TRYWAIT P0, [R9+URZ], R4 ;  /* 0x00000004090075a7 */ /* 0x001064000800017f */
[----:B-1----:R-:W-:Y:S05]  /*9d00*/  @!P0 NANOSLEEP.SYNCS 0x989680 ;  /* 0x009896800000895d */ /* 0x002fea0003900000 */
[----:B------:R-:W1:Y:S02]  /*9d10*/  @!P0 SYNCS.PHASECHK.TRANS64 P0, [R9+URZ], R4 ;  /* 0x00000004090085a7 */ /* 0x000e64000800007f */
[----:B-1----:R-:W-:Y:S05]  /*9d20*/  @!P0 BRA `(.L_x_181) ;  /* 0xfffffffc00f08947 */ /* 0x002fea000383ffff */
[----:B------:R-:W-:Y:S05]  /*9d30*/  BRA `(.L_x_205) ;  /* 0xfffffff4009c7947 */ /* 0x000fea000383ffff */
.L_x_182:
[----:B0-----:R0:W1:Y:S02]  /*9d40*/  SYNCS.PHASECHK.TRANS64.TRYWAIT P0, [R6+URZ], R5 ;  /* 0x00000005060075a7 */ /* 0x001064000800017f */
[----:B-1----:R-:W-:Y:S05]  /*9d50*/  @!P0 NANOSLEEP.SYNCS 0x989680 ;  /* 0x009896800000895d */ /* 0x002fea0003900000 */
[----:B------:R-:W1:Y:S02]  /*9d60*/  @!P0 SYNCS.PHASECHK.TRANS64 P0, [R6+URZ], R5 ;  /* 0x00000005060085a7 */ /* 0x000e64000800007f */
[----:B-1----:R-:W-:Y:S05]  /*9d70*/  @!P0 BRA `(.L_x_182) ;  /* 0xfffffffc00f08947 */ /* 0x002fea000383ffff */
[----:B------:R-:W-:Y:S05]  /*9d80*/  BRA `(.L_x_206) ;  /* 0xfffffff400ac7947 */ /* 0x000fea000383ffff */
.L_x_183:
[----:B0-----:R0:W1:Y:S02]  /*9d90*/  SYNCS.PHASECHK.TRANS64.TRYWAIT P0, [R9+URZ], R4 ;  /* 0x00000004090075a7 */ /* 0x001064000800017f */
[----:B-1----:R-:W-:Y:S05]  /*9da0*/  @!P0 NANOSLEEP.SYNCS 0x989680 ;  /* 0x009896800000895d */ /* 0x002fea0003900000 */
[----:B------:R-:W1:Y:S02]  /*9db0*/  @!P0 SYNCS.PHASECHK.TRANS64 P0, [R9+URZ], R4 ;  /* 0x00000004090085a7 */ /* 0x000e64000800007f */
[----:B-1----:R-:W-:Y:S05]  /*9dc0*/  @!P0 BRA `(.L_x_183) ;  /* 0xfffffffc00f08947 */ /* 0x002fea000383ffff */
[----:B------:R-:W-:Y:S05]  /*9dd0*/  BRA `(.L_x_207) ;  /* 0xfffffff400bc7947 */ /* 0x000fea000383ffff */
.L_x_184:
[----:B0-----:R0:W1:Y:S02]  /*9de0*/  SYNCS.PHASECHK.TRANS64.TRYWAIT P0, [R6+URZ], R5 ;  /* 0x00000005060075a7 */ /* 0x001064000800017f */
[----:B-1----:R-:W-:Y:S05]  /*9df0*/  @!P0 NANOSLEEP.SYNCS 0x989680 ;  /* 0x009896800000895d */ /* 0x002fea0003900000 */
[----:B------:R-:W1:Y:S02]  /*9e00*/  @!P0 SYNCS.PHASECHK.TRANS64 P0, [R6+URZ], R5 ;  /* 0x00000005060085a7 */ /* 0x000e64000800007f */
[----:B-1----:R-:W-:Y:S05]  /*9e10*/  @!P0 BRA `(.L_x_184) ;  /* 0xfffffffc00f08947 */ /* 0x002fea000383ffff */
[----:B------:R-:W-:Y:S05]  /*9e20*/  BRA `(.L_x_208) ;  /* 0xfffffff400cc7947 */ /* 0x000fea000383ffff */
.L_x_185:
[----:B0-----:R0:W1:Y:S02]  /*9e30*/  SYNCS.PHASECHK.TRANS64.TRYWAIT P0, [R9+URZ], R4 ;  /* 0x00000004090075a7 */ /* 0x001064000800017f */
[----:B-1----:R-:W-:Y:S05]  /*9e40*/  @!P0 NANOSLEEP.SYNCS 0x989680 ;  /* 0x009896800000895d */ /* 0x002fea0003900000 */
[----:B------:R-:W1:Y:S02]  /*9e50*/  @!P0 SYNCS.PHASECHK.TRANS64 P0, [R9+URZ], R4 ;  /* 0x00000004090085a7 */ /* 0x000e64000800007f */
[----:B-1----:R-:W-:Y:S05]  /*9e60*/  @!P0 BRA `(.L_x_185) ;  /* 0xfffffffc00f08947 */ /* 0x002fea000383ffff */
[----:B------:R-:W-:Y:S05]  /*9e70*/  BRA `(.L_x_209) ;  /* 0xfffffff400dc7947 */ /* 0x000fea000383ffff */
.L_x_186:
[----:B0-----:R0:W1:Y:S02]  /*9e80*/  SYNCS.PHASECHK.TRANS64.TRYWAIT P0, [R6+URZ], R5 ;  /* 0x00000005060075a7 */ /* 0x001064000800017f */
[----:B-1----:R-:W-:Y:S05]  /*9e90*/  @!P0 NANOSLEEP.SYNCS 0x989680 ;  /* 0x009896800000895d */ /* 0x002fea0003900000 */
[----:B------:R-:W1:Y:S02]  /*9ea0*/  @!P0 SYNCS.PHASECHK.TRANS64 P0, [R6+URZ], R5 ;  /* 0x00000005060085a7 */ /* 0x000e64000800007f */
[----:B-1----:R-:W-:Y:S05]  /*9eb0*/  @!P0 BRA `(.L_x_186) ;  /* 0xfffffffc00f08947 */ /* 0x002fea000383ffff */
[----:B------:R-:W-:Y:S05]  /*9ec0*/  BRA `(.L_x_210) ;  /* 0xfffffff400ec7947 */ /* 0x000fea000383ffff */
.L_x_187:
[----:B0-----:R0:W1:Y:S02]  /*9ed0*/  SYNCS.PHASECHK.TRANS64.TRYWAIT P0, [R9+URZ], R4 ;  /* 0x00000004090075a7 */ /* 0x001064000800017f */
[----:B-1----:R-:W-:Y:S05]  /*9ee0*/  @!P0 NANOSLEEP.SYNCS 0x989680 ;  /* 0x009896800000895d */ /* 0x002fea0003900000 */
[----:B------:R-:W1:Y:S02]  /*9ef0*/  @!P0 SYNCS.PHASECHK.TRANS64 P0, [R9+URZ], R4 ;  /* 0x00000004090085a7 */ /* 0x000e64000800007f */
[----:B-1----:R-:W-:Y:S05]  /*9f00*/  @!P0 BRA `(.L_x_187) ;  /* 0xfffffffc00f08947 */ /* 0x002fea000383ffff */
[----:B------:R-:W-:Y:S05]  /*9f10*/  BRA `(.L_x_211) ;  /* 0xfffffff400fc7947 */ /* 0x000fea000383ffff */
.L_x_188:
[----:B0-----:R0:W1:Y:S02]  /*9f20*/  SYNCS.PHASECHK.TRANS64.TRYWAIT P0, [R6+URZ], R5 ;  /* 0x00000005060075a7 */ /* 0x001064000800017f */
[----:B-1----:R-:W-:Y:S05]  /*9f30*/  @!P0 NANOSLEEP.SYNCS 0x989680 ;  /* 0x009896800000895d */ /* 0x002fea0003900000 */
[----:B------:R-:W1:Y:S02]  /*9f40*/  @!P0 SYNCS.PHASECHK.TRANS64 P0, [R6+URZ], R5 ;  /* 0x00000005060085a7 */ /* 0x000e64000800007f */
[----:B-1----:R-:W-:Y:S05]  /*9f50*/  @!P0 BRA `(.L_x_188) ;  /* 0xfffffffc00f08947 */ /* 0x002fea000383ffff */
[----:B------:R-:W-:Y:S05]  /*9f60*/  BRA `(.L_x_212) ;  /* 0xfffffff8000c7947 */ /* 0x000fea000383ffff */
.L_x_189:
[----:B0-----:R0:W1:Y:S02]  /*9f70*/  SYNCS.PHASECHK.TRANS64.TRYWAIT P0, [R9+URZ], R4 ;  /* 0x00000004090075a7 */ /* 0x001064000800017f */
[----:B-1----:R-:W-:Y:S05]  /*9f80*/  @!P0 NANOSLEEP.SYNCS 0x989680 ;  /* 0x009896800000895d */ /* 0x002fea0003900000 */
[----:B------:R-:W1:Y:S02]  /*9f90*/  @!P0 SYNCS.PHASECHK.TRANS64 P0, [R9+URZ], R4 ;  /* 0x00000004090085a7 */ /* 0x000e64000800007f */
[----:B-1----:R-:W-:Y:S05]  /*9fa0*/  @!P0 BRA `(.L_x_189) ;  /* 0xfffffffc00f08947 */ /* 0x002fea000383ffff */
[----:B------:R-:W-:Y:S05]  /*9fb0*/  BRA `(.L_x_213) ;  /* 0xfffffff8001c7947 */ /* 0x000fea000383ffff */
.L_x_190:
[----:B0-----:R0:W1:Y:S02]  /*9fc0*/  SYNCS.PHASECHK.TRANS64.TRYWAIT P0, [R10+URZ], R5 ;  /* 0x000000050a0075a7 */ /* 0x001064000800017f */
[----:B-1----:R-:W-:Y:S05]  /*9fd0*/  @!P0 NANOSLEEP.SYNCS 0x989680 ;  /* 0x009896800000895d */ /* 0x002fea0003900000 */
[----:B------:R-:W1:Y:S02]  /*9fe0*/  @!P0 SYNCS.PHASECHK.TRANS64 P0, [R10+URZ], R5 ;  /* 0x000000050a0085a7 */ /* 0x000e64000800007f */
[----:B-1----:R-:W-:Y:S05]  /*9ff0*/  @!P0 BRA `(.L_x_190) ;  /* 0xfffffffc00f08947 */ /* 0x002fea000383ffff */
[----:B------:R-:W-:Y:S05]  /*a000*/  BRA `(.L_x_214) ;  /* 0xfffffff8002c7947 */ /* 0x000fea000383ffff */
.L_x_191:
[----:B-1----:R1:W2:Y:S02]  /*a010*/  SYNCS.PHASECHK.TRANS64.TRYWAIT P0, [R11+URZ], R6 ;  /* 0x000000060b0075a7 */ /* 0x0022a4000800017f */
[----:B--2---:R-:W-:Y:S05]  /*a020*/  @!P0 NANOSLEEP.SYNCS 0x989680 ;  /* 0x009896800000895d */ /* 0x004fea0003900000 */
[----:B------:R-:W2:Y:S02]  /*a030*/  @!P0 SYNCS.PHASECHK.TRANS64 P0, [R11+URZ], R6 ;  /* 0x000000060b0085a7 */ /* 0x000ea4000800007f */
[----:B--2---:R-:W-:Y:S05]  /*a040*/  @!P0 BRA `(.L_x_191) ;  /* 0xfffffffc00f08947 */ /* 0x004fea000383ffff */
[----:B------:R-:W-:Y:S05]  /*a050*/  BRA `(.L_x_215) ;  /* 0xfffffff800347947 */ /* 0x000fea000383ffff */
.L_x_216:
[----:B------:R-:W-:-:S00]  /*a060*/  BRA `(.L_x_216) ;  /* 0xfffffffc00fc7947 */ /* 0x000fc0000383ffff */
[----:B------:R-:W-:-:S00]  /*a070*/  NOP ;  /* 0x0000000000007918 */ /* 0x000fc00000000000 */
        /* <DEDUP_REMOVED lines=8> */
.L_x_217:


//--------------------- .nv.shared._ZN7cutlass13device_kernelINS_4gemm6kernel13GemmUniversalIN4cute5tupleIJiiiiEEENS1_10collective13CollectiveMmaINS1_43MainloopSm90TmaGmmaWarpSpecializedSparseFP8ILi17ENS5_IJNS4_1CILi2EEENSA_ILi1EEESC_EEENS1_35KernelTmaWarpSpecializedCooperativeEEENS5_IJNSA_ILi128EEESG_NSA_ILi64EEEEEENS_12float_e4m3_tENS5_IJNS4_6LayoutINS5_IJiNS5_IJSB_iEEEiEEENS5_IJlNS5_IJSC_SB_EEElEEEEENSK_INS5_IJNS5_IJSH_iEEESQ_iEEENS5_IJNS5_IJSH_NSA_ILi4096EEEEEENS5_IJSC_lEEElEEEEEEEESJ_NS5_IJlSC_lEEENS4_8TiledMMAINS4_8MMA_AtomIJNS4_4SM904GMMA6SPARSE32GMMA_64x128x64_F32E4M3E4M3_SS_TNILNS12_7ScaleInE1ELS15_1ELNS12_9SparseSelE0EEEEEENSK_ISD_NS5_IJSC_NSA_ILi0EEES19_EEEEENS5_IJNS4_10UnderscoreES1C_S1C_EEEEENS4_13SM90_TMA_LOADENS4_14ComposedLayoutINS4_7SwizzleILi1ELi4ELi3EEENS4_25smem_sparse_ptr_flag_bitsILi2ELi8EEENSK_INS5_IJNS5_IJSC_NSA_ILi8EEEEEENS5_IJSB_NSA_ILi32EEEEEEEEENS5_IJNS5_IJS19_SH_EEESN_EEEEEEEvNS4_8identityENS4_23SM90_TMA_LOAD_MULTICASTENS1G_INS1H_ILi2ELi4ELi3EEENS4_18smem_ptr_flag_bitsILi8EEENSK_INS5_IJS1L_SH_EEENS5_IJSH_SC_EEEEEEEvS1U_EENS_8epilogue10collective6detail29Sm90TmaWarpSpecializedAdapterINS25_15DefaultEpilogueIfNS5_IJSC_llEEES29_NS24_6thread17LinearCombinationIfLi1EffLNS2A_9ScaleType4KindE0ELNS_15FloatRoundStyleE2EfEENS1_15EpilogueDefaultEEEEEvvEEEEvNT_6ParamsE --------------------------
	.section	.nv.shared._ZN7cutlass13device_kernelINS_4gemm6kernel13GemmUniversalIN4cute5tupleIJiiiiEEENS1_10collective13CollectiveMmaINS1_43MainloopSm90TmaGmmaWarpSpecializedSparseFP8ILi17ENS5_IJNS4_1CILi2EEENSA_ILi1EEESC_EEENS1_35KernelTmaWarpSpecializedCooperativeEEENS5_IJNSA_ILi128EEESG_NSA_ILi64EEEEEENS_12float_e4m3_tENS5_IJNS4_6LayoutINS5_IJiNS5_IJSB_iEEEiEEENS5_IJlNS5_IJSC_SB_EEElEEEEENSK_INS5_IJNS5_IJSH_iEEESQ_iEEENS5_IJNS5_IJSH_NSA_ILi4096EEEEEENS5_IJSC_lEEElEEEEEEEESJ_NS5_IJlSC_lEEENS4_8TiledMMAINS4_8MMA_AtomIJNS4_4SM904GMMA6SPARSE32GMMA_64x128x64_F32E4M3E4M3_SS_TNILNS12_7ScaleInE1ELS15_1ELNS12_9SparseSelE0EEEEEENSK_ISD_NS5_IJSC_NSA_ILi0EEES19_EEEEENS5_IJNS4_10UnderscoreES1C_S1C_EEEEENS4_13SM90_TMA_LOADENS4_14ComposedLayoutINS4_7SwizzleILi1ELi4ELi3EEENS4_25smem_sparse_ptr_flag_bitsILi2ELi8EEENSK_INS5_IJNS5_IJSC_NSA_ILi8EEEEEENS5_IJSB_NSA_ILi32EEEEEEEEENS5_IJNS5_IJS19_SH_EEESN_EEEEEEEvNS4_8identityENS4_23SM90_TMA_LOAD_MULTICASTENS1G_INS1H_ILi2ELi4ELi3EEENS4_18smem_ptr_flag_bitsILi8EEENSK_INS5_IJS1L_SH_EEENS5_IJSH_SC_EEEEEEEvS1U_EENS_8epilogue10collective6detail29Sm90TmaWarpSpecializedAdapterINS25_15DefaultEpilogueIfNS5_IJSC_llEEES29_NS24_6thread17LinearCombinationIfLi1EffLNS2A_9ScaleType4KindE0ELNS_15FloatRoundStyleE2EfEENS1_15EpilogueDefaultEEEEEvvEEEEvNT_6ParamsE,"aw",@nobits
	.sectionflags	@""
	.align	16
	.zero		1024


//--------------------- .nv.shared.reserved.0     --------------------------
	.section	.nv.shared.reserved.0,"aw",@nobits
	.weak		__nv_reservedSMEM_offset_0_alias
	.size		__nv_reservedSMEM_offset_0_alias, 0, 0
	.other		__nv_reservedSMEM_offset_0_alias,@"STO_CUDA_RESERVED_SHARED STV_DEFAULT"
__nv_reservedSMEM_offset_0_alias:
	.zero		0


//--------------------- .nv.global                --------------------------
	.section	.nv.global,"aw",@nobits
.nv.global:
	.type		_ZN39_INTERNAL_aacd77bc_4_k_cu_59f05af3_34864cute1_E,@object
	.size		_ZN39_INTERNAL_aacd77bc_4_k_cu_59f05af3_34864cute1_E,(_ZN39_INTERNAL_aacd77bc_4_k_cu_59f05af3_34864cuda3std3__45__cpo6cbeginE - _ZN39_INTERNAL_aacd77bc_4_k_cu_59f05af3_34864cute1_E)
_ZN39_INTERNAL_aacd77bc_4_k_cu_59f05af3_34864cute1_E:
	.zero		1
	.type		_ZN39_INTERNAL_aacd77bc_4_k_cu_59f05af3_34864cuda3std3__45__cpo6cbeginE,@object
	.size		_ZN39_INTERNAL_aacd77bc_4_k_cu_59f05af3_34864cuda3std3__45__cpo6cbeginE,(_ZN39_INTERNAL_aacd77bc_4_k_cu_59f05af3_34864cuda3std3__48in_placeE - _ZN39_INTERNAL_aacd77bc_4_k_cu_59f05af3_34864cuda3std3__45__cpo6cbeginE)
_ZN39_INTERNAL_aacd77bc_4_k_cu_59f05af3_34864cuda3std3__45__cpo6cbeginE:
	.zero		1
	.type		_ZN39_INTERNAL_aacd77bc_4_k_cu_59f05af3_34864cuda3std3__48in_placeE,@object
	.size		_ZN39_INTERNAL_aacd77bc_4_k_cu_59f05af3_34864cuda3std3__48in_placeE,(_ZN39_INTERNAL_aacd77bc_4_k_cu_59f05af3_34864cuda3std6ranges3__45__cpo9iter_moveE - _ZN39_INTERNAL_aacd77bc_4_k_cu_59f05af3_34864cuda3std3__48in_placeE)
_ZN39_INTERNAL_aacd77bc_4_k_cu_59f05af3_34864cuda3std3__48in_placeE:
	.zero		1
	.type		_ZN39_INTERNAL_aacd77bc_4_k_cu_59f05af3_34864cuda3std6ranges3__45__cpo9iter_moveE,@object
	.size		_ZN39_INTERNAL_aacd77bc_4_k_cu_59f05af3_34864cuda3std6ranges3__45__cpo9iter_moveE,(_ZN39_INTERNAL_aacd77bc_4_k_cu_59f05af3_34864cuda3std3__45__cpo5beginE - _ZN39_INTERNAL_aacd77bc_4_k_cu_59f05af3_34864cuda3std6ranges3__45__cpo9iter_moveE)
_ZN39_INTERNAL_aacd77bc_4_k_cu_59f05af3_34864cuda3std6ranges3__45__cpo9iter_moveE:
	.zero		1
	.type		_ZN39_INTERNAL_aacd77bc_4_k_cu_59f05af3_34864cuda3std3__45__cpo5beginE,@object
	.size		_ZN39_INTERNAL_aacd77bc_4_k_cu_59f05af3_34864cuda3std3__45__cpo5beginE,(_ZN39_INTERNAL_aacd77bc_4_k_cu_59f05af3_34864cuda3std3__441_GLOBAL__N__aacd77bc_4_k_cu_59f05af3_34866ignoreE - _ZN39_INTERNAL_aacd77bc_4_k_cu_59f05af3_34864cuda3std3__45__cpo5beginE)
_ZN39_INTERNAL_aacd77bc_4_k_cu_59f05af3_34864cuda3std3__45__cpo5beginE:
	.zero		1
	.type		_ZN39_INTERNAL_aacd77bc_4_k_cu_59f05af3_34864cuda3std3__441_GLOBAL__N__aacd77bc_4_k_cu_59f05af3_34866ignoreE,@object
	.size		_ZN39_INTERNAL_aacd77bc_4_k_cu_59f05af3_34864cuda3std3__441_GLOBAL__N__aacd77bc_4_k_cu_59f05af3_34866ignoreE,(_ZN39_INTERNAL_aacd77bc_4_k_cu_59f05af3_34864cute7productE - _ZN39_INTERNAL_aacd77bc_4_k_cu_59f05af3_34864cuda3std3__441_GLOBAL__N__aacd77bc_4_k_cu_59f05af3_34866ignoreE)
_ZN39_INTERNAL_aacd77bc_4_k_cu_59f05af3_34864cuda3std3__441_GLOBAL__N__aacd77bc_4_k_cu_59f05af3_34866ignoreE:
	.zero		1
	.type		_ZN39_INTERNAL_aacd77bc_4_k_cu_59f05af3_34864cute7productE,@object
	.size		_ZN39_INTERNAL_aacd77bc_4_k_cu_59f05af3_34864cute7productE,(_ZN39_INTERNAL_aacd77bc_4_k_cu_59f05af3_34864cuda3std3__45__cpo3endE - _ZN39_INTERNAL_aacd77bc_4_k_cu_59f05af3_34864cute7productE)
_ZN39_INTERNAL_aacd77bc_4_k_cu_59f05af3_34864cute7productE:
	.zero		1
	.type		_ZN39_INTERNAL_aacd77bc_4_k_cu_59f05af3_34864cuda3std3__45__cpo3endE,@object
	.size		_ZN39_INTERNAL_aacd77bc_4_k_cu_59f05af3_34864cuda3std3__45__cpo3endE,(_ZN39_INTERNAL_aacd77bc_4_k_cu_59f05af3_34864cuda3std3__419piecewise_constructE - _ZN39_INTERNAL_aacd77bc_4_k_cu_59f05af3_34864cuda3std3__45__cpo3endE)
_ZN39_INTERNAL_aacd77bc_4_k_cu_59f05af3_34864cuda3std3__45__cpo3endE:
	.zero		1
	.type		_ZN39_INTERNAL_aacd77bc_4_k_cu_59f05af3_34864cuda3std3__419piecewise_constructE,@object
	.size		_ZN39_INTERNAL_aacd77bc_4_k_cu_59f05af3_34864cuda3std3__419piecewise_constructE,(_ZN39_INTERNAL_aacd77bc_4_k_cu_59f05af3_34864cuda3std3__45__cpo4cendE - _ZN39_INTERNAL_aacd77bc_4_k_cu_59f05af3_34864cuda3std3__419piecewise_constructE)
_ZN39_INTERNAL_aacd77bc_4_k_cu_59f05af3_34864cuda3std3__419piecewise_constructE:
	.zero		1
	.type		_ZN39_INTERNAL_aacd77bc_4_k_cu_59f05af3_34864cuda3std3__45__cpo4cendE,@object
	.size		_ZN39_INTERNAL_aacd77bc_4_k_cu_59f05af3_34864cuda3std3__45__cpo4cendE,(_ZN39_INTERNAL_aacd77bc_4_k_cu_59f05af3_34864cuda3std6ranges3__45__cpo4swapE - _ZN39_INTERNAL_aacd77bc_4_k_cu_59f05af3_34864cuda3std3__45__cpo4cendE)
_ZN39_INTERNAL_aacd77bc_4_k_cu_59f05af3_34864cuda3std3__45__cpo4cendE:
	.zero		1
	.type		_ZN39_INTERNAL_aacd77bc_4_k_cu_59f05af3_34864cuda3std6ranges3__45__cpo4swapE,@object
	.size		_ZN39_INTERNAL_aacd77bc_4_k_cu_59f05af3_34864cuda3std6ranges3__45__cpo4swapE,(.L_7 - _ZN39_INTERNAL_aacd77bc_4_k_cu_59f05af3_34864cuda3std6ranges3__45__cpo4swapE)
_ZN39_INTERNAL_aacd77bc_4_k_cu_59f05af3_34864cuda3std6ranges3__45__cpo4swapE:
	.zero		1
.L_7:


//--------------------- .nv.constant0._ZN7cutlass13device_kernelINS_4gemm6kernel13GemmUniversalIN4cute5tupleIJiiiiEEENS1_10collective13CollectiveMmaINS1_43MainloopSm90TmaGmmaWarpSpecializedSparseFP8ILi17ENS5_IJNS4_1CILi2EEENSA_ILi1EEESC_EEENS1_35KernelTmaWarpSpecializedCooperativeEEENS5_IJNSA_ILi128EEESG_NSA_ILi64EEEEEENS_12float_e4m3_tENS5_IJNS4_6LayoutINS5_IJiNS5_IJSB_iEEEiEEENS5_IJlNS5_IJSC_SB_EEElEEEEENSK_INS5_IJNS5_IJSH_iEEESQ_iEEENS5_IJNS5_IJSH_NSA_ILi4096EEEEEENS5_IJSC_lEEElEEEEEEEESJ_NS5_IJlSC_lEEENS4_8TiledMMAINS4_8MMA_AtomIJNS4_4SM904GMMA6SPARSE32GMMA_64x128x64_F32E4M3E4M3_SS_TNILNS12_7ScaleInE1ELS15_1ELNS12_9SparseSelE0EEEEEENSK_ISD_NS5_IJSC_NSA_ILi0EEES19_EEEEENS5_IJNS4_10UnderscoreES1C_S1C_EEEEENS4_13SM90_TMA_LOADENS4_14ComposedLayoutINS4_7SwizzleILi1ELi4ELi3EEENS4_25smem_sparse_ptr_flag_bitsILi2ELi8EEENSK_INS5_IJNS5_IJSC_NSA_ILi8EEEEEENS5_IJSB_NSA_ILi32EEEEEEEEENS5_IJNS5_IJS19_SH_EEESN_EEEEEEEvNS4_8identityENS4_23SM90_TMA_LOAD_MULTICASTENS1G_INS1H_ILi2ELi4ELi3EEENS4_18smem_ptr_flag_bitsILi8EEENSK_INS5_IJS1L_SH_EEENS5_IJSH_SC_EEEEEEEvS1U_EENS_8epilogue10collective6detail29Sm90TmaWarpSpecializedAdapterINS25_15DefaultEpilogueIfNS5_IJSC_llEEES29_NS24_6thread17LinearCombinationIfLi1EffLNS2A_9ScaleType4KindE0ELNS_15FloatRoundStyleE2EfEENS1_15EpilogueDefaultEEEEEvvEEEEvNT_6ParamsE --------------------------
	.section	.nv.constant0._ZN7cutlass13device_kernelINS_4gemm6kernel13GemmUniversalIN4cute5tupleIJiiiiEEENS1_10collective13CollectiveMmaINS1_43MainloopSm90TmaGmmaWarpSpecializedSparseFP8ILi17ENS5_IJNS4_1CILi2EEENSA_ILi1EEESC_EEENS1_35KernelTmaWarpSpecializedCooperativeEEENS5_IJNSA_ILi128EEESG_NSA_ILi64EEEEEENS_12float_e4m3_tENS5_IJNS4_6LayoutINS5_IJiNS5_IJSB_iEEEiEEENS5_IJlNS5_IJSC_SB_EEElEEEEENSK_INS5_IJNS5_IJSH_iEEESQ_iEEENS5_IJNS5_IJSH_NSA_ILi4096EEEEEENS5_IJSC_lEEElEEEEEEEESJ_NS5_IJlSC_lEEENS4_8TiledMMAINS4_8MMA_AtomIJNS4_4SM904GMMA6SPARSE32GMMA_64x128x64_F32E4M3E4M3_SS_TNILNS12_7ScaleInE1ELS15_1ELNS12_9SparseSelE0EEEEEENSK_ISD_NS5_IJSC_NSA_ILi0EEES19_EEEEENS5_IJNS4_10UnderscoreES1C_S1C_EEEEENS4_13SM90_TMA_LOADENS4_14ComposedLayoutINS4_7SwizzleILi1ELi4ELi3EEENS4_25smem_sparse_ptr_flag_bitsILi2ELi8EEENSK_INS5_IJNS5_IJSC_NSA_ILi8EEEEEENS5_IJSB_NSA_ILi32EEEEEEEEENS5_IJNS5_IJS19_SH_EEESN_EEEEEEEvNS4_8identityENS4_23SM90_TMA_LOAD_MULTICASTENS1G_INS1H_ILi2ELi4ELi3EEENS4_18smem_ptr_flag_bitsILi8EEENSK_INS5_IJS1L_SH_EEENS5_IJSH_SC_EEEEEEEvS1U_EENS_8epilogue10collective6detail29Sm90TmaWarpSpecializedAdapterINS25_15DefaultEpilogueIfNS5_IJSC_llEEES29_NS24_6thread17LinearCombinationIfLi1EffLNS2A_9ScaleType4KindE0ELNS_15FloatRoundStyleE2EfEENS1_15EpilogueDefaultEEEEEvvEEEEvNT_6ParamsE,"a",@progbits
	.sectionflags	@""
	.align	4
.nv.constant0._ZN7cutlass13device_kernelINS_4gemm6kernel13GemmUniversalIN4cute5tupleIJiiiiEEENS1_10collective13CollectiveMmaINS1_43MainloopSm90TmaGmmaWarpSpecializedSparseFP8ILi17ENS5_IJNS4_1CILi2EEENSA_ILi1EEESC_EEENS1_35KernelTmaWarpSpecializedCooperativeEEENS5_IJNSA_ILi128EEESG_NSA_ILi64EEEEEENS_12float_e4m3_tENS5_IJNS4_6LayoutINS5_IJiNS5_IJSB_iEEEiEEENS5_IJlNS5_IJSC_SB_EEElEEEEENSK_INS5_IJNS5_IJSH_iEEESQ_iEEENS5_IJNS5_IJSH_NSA_ILi4096EEEEEENS5_IJSC_lEEElEEEEEEEESJ_NS5_IJlSC_lEEENS4_8TiledMMAINS4_8MMA_AtomIJNS4_4SM904GMMA6SPARSE32GMMA_64x128x64_F32E4M3E4M3_SS_TNILNS12_7ScaleInE1ELS15_1ELNS12_9SparseSelE0EEEEEENSK_ISD_NS5_IJSC_NSA_ILi0EEES19_EEEEENS5_IJNS4_10UnderscoreES1C_S1C_EEEEENS4_13SM90_TMA_LOADENS4_14ComposedLayoutINS4_7SwizzleILi1ELi4ELi3EEENS4_25smem_sparse_ptr_flag_bitsILi2ELi8EEENSK_INS5_IJNS5_IJSC_NSA_ILi8EEEEEENS5_IJSB_NSA_ILi32EEEEEEEEENS5_IJNS5_IJS19_SH_EEESN_EEEEEEEvNS4_8identityENS4_23SM90_TMA_LOAD_MULTICASTENS1G_INS1H_ILi2ELi4ELi3EEENS4_18smem_ptr_flag_bitsILi8EEENSK_INS5_IJS1L_SH_EEENS5_IJSH_SC_EEEEEEEvS1U_EENS_8epilogue10collective6detail29Sm90TmaWarpSpecializedAdapterINS25_15DefaultEpilogueIfNS5_IJSC_llEEES29_NS24_6thread17LinearCombinationIfLi1EffLNS2A_9ScaleType4KindE0ELNS_15FloatRoundStyleE2EfEENS1_15EpilogueDefaultEEEEEvvEEEEvNT_6ParamsE:
	.zero		1920


//--------------------- SYMBOLS --------------------------

	.type		.nv.reservedSmem.offset0,@object
	.size		.nv.reservedSmem.offset0,0x4
